//
// Generated by NVIDIA NVVM Compiler
//
// Compiler Build ID: CL-36424714
// Cuda compilation tools, release 13.0, V13.0.88
// Based on NVVM 20.0.0
//

.version 9.0
.target sm_100
.address_size 64

	// .globl	_Z13lifeItrKernelPKcPcjjjjj
.extern .shared .align 16 .b8 shMem[];

.visible .entry _Z13lifeItrKernelPKcPcjjjjj(
	.param .u64 .ptr .align 1 _Z13lifeItrKernelPKcPcjjjjj_param_0,
	.param .u64 .ptr .align 1 _Z13lifeItrKernelPKcPcjjjjj_param_1,
	.param .u32 _Z13lifeItrKernelPKcPcjjjjj_param_2,
	.param .u32 _Z13lifeItrKernelPKcPcjjjjj_param_3,
	.param .u32 _Z13lifeItrKernelPKcPcjjjjj_param_4,
	.param .u32 _Z13lifeItrKernelPKcPcjjjjj_param_5,
	.param .u32 _Z13lifeItrKernelPKcPcjjjjj_param_6
)
{
	.reg .pred 	%p<374>;
	.reg .b16 	%rs<165>;
	.reg .b32 	%r<108>;
	.reg .b64 	%rd<66>;

	ld.param.u64 	%rd4, [_Z13lifeItrKernelPKcPcjjjjj_param_0];
	ld.param.u32 	%r37, [_Z13lifeItrKernelPKcPcjjjjj_param_2];
	ld.param.u32 	%r38, [_Z13lifeItrKernelPKcPcjjjjj_param_3];
	ld.param.u32 	%r39, [_Z13lifeItrKernelPKcPcjjjjj_param_4];
	cvta.to.global.u64 	%rd1, %rd4;
	mov.u32 	%r1, %ctaid.x;
	mov.u32 	%r42, %ntid.x;
	mul.lo.s32 	%r2, %r1, %r42;
	mov.u32 	%r43, %tid.x;
	add.s32 	%r3, %r2, %r43;
	mov.u32 	%r4, %ctaid.y;
	mov.u32 	%r44, %ntid.y;
	mul.lo.s32 	%r5, %r4, %r44;
	mov.u32 	%r45, %tid.y;
	add.s32 	%r6, %r5, %r45;
	mov.u32 	%r7, %ctaid.z;
	mov.u32 	%r46, %ntid.z;
	mul.lo.s32 	%r8, %r7, %r46;
	mov.u32 	%r47, %tid.z;
	add.s32 	%r9, %r8, %r47;
	mul.lo.s32 	%r10, %r39, %r38;
	mad.lo.s32 	%r48, %r39, %r6, %r9;
	mad.lo.s32 	%r11, %r10, %r3, %r48;
	mad.lo.s32 	%r49, %r39, %r45, %r47;
	mad.lo.s32 	%r12, %r10, %r43, %r49;
	add.s32 	%r50, %r37, -1;
	setp.gt.u32 	%p19, %r3, %r50;
	add.s32 	%r51, %r38, -1;
	setp.gt.u32 	%p20, %r6, %r51;
	or.pred  	%p21, %p19, %p20;
	add.s32 	%r52, %r39, -1;
	setp.gt.u32 	%p22, %r9, %r52;
	or.pred  	%p23, %p21, %p22;
	@%p23 bra 	$L__BB0_112;
	cvt.u64.u32 	%rd5, %r11;
	add.s64 	%rd6, %rd1, %rd5;
	ld.global.u8 	%rs83, [%rd6];
	mov.u32 	%r53, shMem;
	add.s32 	%r13, %r53, %r12;
	st.shared.u8 	[%r13], %rs83;
	bar.sync 	0;
	add.s32 	%r54, %r6, -1;
	add.s32 	%r55, %r9, -1;
	add.s32 	%r14, %r2, %r1;
	add.s32 	%r15, %r5, %r4;
	add.s32 	%r16, %r8, %r7;
	add.s32 	%r56, %r3, -1;
	setp.lt.s32 	%p24, %r3, 1;
	setp.lt.u32 	%p25, %r56, %r37;
	selp.b32 	%r57, %r56, 0, %p25;
	selp.b32 	%r17, %r37, %r57, %p24;
	setp.ne.s32 	%p26, %r3, %r17;
	setp.ge.u32 	%p27, %r17, %r14;
	mul.lo.s32 	%r18, %r17, %r10;
	setp.eq.s32 	%p28, %r6, 0;
	setp.lt.u32 	%p29, %r54, %r38;
	selp.b32 	%r58, %r54, 0, %p29;
	selp.b32 	%r19, %r38, %r58, %p28;
	setp.ne.s32 	%p30, %r6, %r19;
	or.pred  	%p1, %p26, %p30;
	not.pred 	%p31, %p1;
	setp.lt.u32 	%p32, %r19, %r5;
	or.pred  	%p2, %p27, %p32;
	mul.lo.s32 	%r20, %r19, %r39;
	setp.eq.s32 	%p33, %r9, 0;
	setp.lt.u32 	%p34, %r55, %r39;
	selp.b32 	%r59, %r55, 0, %p34;
	selp.b32 	%r21, %r39, %r59, %p33;
	setp.eq.s32 	%p35, %r9, %r21;
	mov.b16 	%rs138, 0;
	and.pred  	%p36, %p31, %p35;
	@%p36 bra 	$L__BB0_5;
	setp.ge.u32 	%p37, %r19, %r15;
	setp.lt.u32 	%p38, %r17, %r2;
	or.pred  	%p39, %p38, %p2;
	setp.lt.u32 	%p40, %r21, %r8;
	or.pred  	%p41, %p37, %p40;
	or.pred  	%p42, %p39, %p41;
	setp.ge.u32 	%p43, %r21, %r16;
	or.pred  	%p44, %p42, %p43;
	@%p44 bra 	$L__BB0_4;
	ld.shared.u8 	%rs138, [%r13];
	bra.uni 	$L__BB0_5;
$L__BB0_4:
	add.s32 	%r60, %r20, %r18;
	add.s32 	%r61, %r60, %r21;
	cvt.u64.u32 	%rd7, %r61;
	add.s64 	%rd8, %rd1, %rd7;
	ld.global.u8 	%rs138, [%rd8];
$L__BB0_5:
	setp.lt.u32 	%p45, %r9, %r39;
	selp.b32 	%r22, %r9, 0, %p45;
	setp.eq.s32 	%p46, %r9, %r22;
	and.pred  	%p48, %p31, %p46;
	@%p48 bra 	$L__BB0_9;
	setp.ge.u32 	%p49, %r19, %r15;
	setp.lt.u32 	%p50, %r17, %r2;
	or.pred  	%p51, %p50, %p2;
	setp.lt.u32 	%p52, %r22, %r8;
	or.pred  	%p53, %p49, %p52;
	or.pred  	%p54, %p51, %p53;
	setp.ge.u32 	%p55, %r22, %r16;
	or.pred  	%p56, %p54, %p55;
	@%p56 bra 	$L__BB0_8;
	ld.shared.u8 	%rs84, [%r13];
	add.s16 	%rs138, %rs84, %rs138;
	bra.uni 	$L__BB0_9;
$L__BB0_8:
	add.s32 	%r62, %r20, %r18;
	add.s32 	%r63, %r62, %r22;
	cvt.u64.u32 	%rd9, %r63;
	add.s64 	%rd10, %rd1, %rd9;
	ld.global.u8 	%rs85, [%rd10];
	add.s16 	%rs138, %rs85, %rs138;
$L__BB0_9:
	add.s32 	%r64, %r9, 1;
	setp.lt.u32 	%p57, %r64, %r39;
	selp.b32 	%r23, %r64, 0, %p57;
	setp.eq.s32 	%p58, %r9, %r23;
	and.pred  	%p60, %p31, %p58;
	@%p60 bra 	$L__BB0_13;
	setp.ge.u32 	%p61, %r19, %r15;
	setp.lt.u32 	%p62, %r17, %r2;
	or.pred  	%p63, %p62, %p2;
	setp.lt.u32 	%p64, %r23, %r8;
	or.pred  	%p65, %p61, %p64;
	or.pred  	%p66, %p63, %p65;
	setp.ge.u32 	%p67, %r23, %r16;
	or.pred  	%p68, %p66, %p67;
	@%p68 bra 	$L__BB0_12;
	ld.shared.u8 	%rs86, [%r13];
	add.s16 	%rs138, %rs86, %rs138;
	bra.uni 	$L__BB0_13;
$L__BB0_12:
	add.s32 	%r65, %r20, %r18;
	add.s32 	%r66, %r65, %r23;
	cvt.u64.u32 	%rd11, %r66;
	add.s64 	%rd12, %rd1, %rd11;
	ld.global.u8 	%rs87, [%rd12];
	add.s16 	%rs138, %rs87, %rs138;
$L__BB0_13:
	setp.eq.s32 	%p69, %r9, %r21;
	setp.ge.u32 	%p70, %r17, %r14;
	setp.ne.s32 	%p71, %r3, %r17;
	setp.lt.u32 	%p72, %r6, %r38;
	selp.b32 	%r24, %r6, 0, %p72;
	setp.ne.s32 	%p73, %r6, %r24;
	or.pred  	%p3, %p71, %p73;
	not.pred 	%p74, %p3;
	setp.lt.u32 	%p75, %r24, %r5;
	or.pred  	%p4, %p70, %p75;
	mul.lo.s32 	%r25, %r24, %r39;
	and.pred  	%p76, %p74, %p69;
	@%p76 bra 	$L__BB0_17;
	setp.ge.u32 	%p77, %r24, %r15;
	setp.lt.u32 	%p78, %r17, %r2;
	or.pred  	%p79, %p78, %p4;
	setp.lt.u32 	%p80, %r21, %r8;
	or.pred  	%p81, %p77, %p80;
	or.pred  	%p82, %p79, %p81;
	setp.ge.u32 	%p83, %r21, %r16;
	or.pred  	%p84, %p82, %p83;
	@%p84 bra 	$L__BB0_16;
	ld.shared.u8 	%rs88, [%r13];
	add.s16 	%rs138, %rs88, %rs138;
	bra.uni 	$L__BB0_17;
$L__BB0_16:
	add.s32 	%r67, %r25, %r18;
	add.s32 	%r68, %r67, %r21;
	cvt.u64.u32 	%rd13, %r68;
	add.s64 	%rd14, %rd1, %rd13;
	ld.global.u8 	%rs89, [%rd14];
	add.s16 	%rs138, %rs89, %rs138;
$L__BB0_17:
	setp.eq.s32 	%p85, %r9, %r22;
	and.pred  	%p87, %p74, %p85;
	@%p87 bra 	$L__BB0_21;
	setp.ge.u32 	%p88, %r24, %r15;
	setp.lt.u32 	%p89, %r17, %r2;
	or.pred  	%p90, %p89, %p4;
	setp.lt.u32 	%p91, %r22, %r8;
	or.pred  	%p92, %p88, %p91;
	or.pred  	%p93, %p90, %p92;
	setp.ge.u32 	%p94, %r22, %r16;
	or.pred  	%p95, %p93, %p94;
	@%p95 bra 	$L__BB0_20;
	ld.shared.u8 	%rs90, [%r13];
	add.s16 	%rs138, %rs90, %rs138;
	bra.uni 	$L__BB0_21;
$L__BB0_20:
	add.s32 	%r69, %r25, %r18;
	add.s32 	%r70, %r69, %r22;
	cvt.u64.u32 	%rd15, %r70;
	add.s64 	%rd16, %rd1, %rd15;
	ld.global.u8 	%rs91, [%rd16];
	add.s16 	%rs138, %rs91, %rs138;
$L__BB0_21:
	setp.eq.s32 	%p96, %r9, %r23;
	and.pred  	%p98, %p74, %p96;
	@%p98 bra 	$L__BB0_25;
	setp.ge.u32 	%p99, %r24, %r15;
	setp.lt.u32 	%p100, %r17, %r2;
	or.pred  	%p101, %p100, %p4;
	setp.lt.u32 	%p102, %r23, %r8;
	or.pred  	%p103, %p99, %p102;
	or.pred  	%p104, %p101, %p103;
	setp.ge.u32 	%p105, %r23, %r16;
	or.pred  	%p106, %p104, %p105;
	@%p106 bra 	$L__BB0_24;
	ld.shared.u8 	%rs92, [%r13];
	add.s16 	%rs138, %rs92, %rs138;
	bra.uni 	$L__BB0_25;
$L__BB0_24:
	add.s32 	%r71, %r25, %r18;
	add.s32 	%r72, %r71, %r23;
	cvt.u64.u32 	%rd17, %r72;
	add.s64 	%rd18, %rd1, %rd17;
	ld.global.u8 	%rs93, [%rd18];
	add.s16 	%rs138, %rs93, %rs138;
$L__BB0_25:
	add.s32 	%r73, %r6, 1;
	setp.lt.u32 	%p110, %r73, %r38;
	selp.b32 	%r26, %r73, 0, %p110;
	setp.ne.s32 	%p111, %r6, %r26;
	or.pred  	%p5, %p71, %p111;
	not.pred 	%p112, %p5;
	setp.lt.u32 	%p113, %r26, %r5;
	or.pred  	%p6, %p70, %p113;
	mul.lo.s32 	%r27, %r26, %r39;
	add.s32 	%r28, %r27, %r18;
	and.pred  	%p114, %p112, %p69;
	@%p114 bra 	$L__BB0_29;
	setp.ge.u32 	%p115, %r26, %r15;
	setp.lt.u32 	%p116, %r17, %r2;
	or.pred  	%p117, %p116, %p6;
	setp.lt.u32 	%p118, %r21, %r8;
	or.pred  	%p119, %p115, %p118;
	or.pred  	%p120, %p117, %p119;
	setp.ge.u32 	%p121, %r21, %r16;
	or.pred  	%p122, %p120, %p121;
	@%p122 bra 	$L__BB0_28;
	ld.shared.u8 	%rs94, [%r13];
	add.s16 	%rs138, %rs94, %rs138;
	bra.uni 	$L__BB0_29;
$L__BB0_28:
	add.s32 	%r74, %r28, %r21;
	cvt.u64.u32 	%rd19, %r74;
	add.s64 	%rd20, %rd1, %rd19;
	ld.global.u8 	%rs95, [%rd20];
	add.s16 	%rs138, %rs95, %rs138;
$L__BB0_29:
	setp.eq.s32 	%p123, %r9, %r22;
	and.pred  	%p125, %p112, %p123;
	@%p125 bra 	$L__BB0_33;
	setp.ge.u32 	%p126, %r26, %r15;
	setp.lt.u32 	%p127, %r17, %r2;
	or.pred  	%p128, %p127, %p6;
	setp.lt.u32 	%p129, %r22, %r8;
	or.pred  	%p130, %p126, %p129;
	or.pred  	%p131, %p128, %p130;
	setp.ge.u32 	%p132, %r22, %r16;
	or.pred  	%p133, %p131, %p132;
	@%p133 bra 	$L__BB0_32;
	ld.shared.u8 	%rs96, [%r13];
	add.s16 	%rs138, %rs96, %rs138;
	bra.uni 	$L__BB0_33;
$L__BB0_32:
	add.s32 	%r75, %r28, %r22;
	cvt.u64.u32 	%rd21, %r75;
	add.s64 	%rd22, %rd1, %rd21;
	ld.global.u8 	%rs97, [%rd22];
	add.s16 	%rs138, %rs97, %rs138;
$L__BB0_33:
	setp.eq.s32 	%p134, %r9, %r23;
	and.pred  	%p136, %p112, %p134;
	@%p136 bra 	$L__BB0_37;
	setp.ge.u32 	%p137, %r26, %r15;
	setp.lt.u32 	%p138, %r17, %r2;
	or.pred  	%p139, %p138, %p6;
	setp.lt.u32 	%p140, %r23, %r8;
	or.pred  	%p141, %p137, %p140;
	or.pred  	%p142, %p139, %p141;
	setp.ge.u32 	%p143, %r23, %r16;
	or.pred  	%p144, %p142, %p143;
	@%p144 bra 	$L__BB0_36;
	ld.shared.u8 	%rs98, [%r13];
	add.s16 	%rs138, %rs98, %rs138;
	bra.uni 	$L__BB0_37;
$L__BB0_36:
	add.s32 	%r76, %r28, %r23;
	cvt.u64.u32 	%rd23, %r76;
	add.s64 	%rd24, %rd1, %rd23;
	ld.global.u8 	%rs99, [%rd24];
	add.s16 	%rs138, %rs99, %rs138;
$L__BB0_37:
	setp.eq.s32 	%p145, %r9, %r21;
	setp.lt.u32 	%p146, %r19, %r5;
	setp.ne.s32 	%p147, %r6, %r19;
	setp.lt.s32 	%p148, %r3, 0;
	setp.lt.u32 	%p149, %r3, %r37;
	selp.b32 	%r77, %r3, 0, %p149;
	selp.b32 	%r29, %r37, %r77, %p148;
	setp.ne.s32 	%p150, %r3, %r29;
	setp.ge.u32 	%p151, %r29, %r14;
	mul.lo.s32 	%r30, %r29, %r10;
	or.pred  	%p7, %p150, %p147;
	not.pred 	%p152, %p7;
	or.pred  	%p8, %p151, %p146;
	and.pred  	%p153, %p152, %p145;
	@%p153 bra 	$L__BB0_41;
	setp.lt.u32 	%p154, %r29, %r2;
	setp.ge.u32 	%p155, %r19, %r15;
	or.pred  	%p156, %p154, %p8;
	setp.lt.u32 	%p157, %r21, %r8;
	or.pred  	%p158, %p155, %p157;
	or.pred  	%p159, %p156, %p158;
	setp.ge.u32 	%p160, %r21, %r16;
	or.pred  	%p161, %p159, %p160;
	@%p161 bra 	$L__BB0_40;
	ld.shared.u8 	%rs100, [%r13];
	add.s16 	%rs138, %rs100, %rs138;
	bra.uni 	$L__BB0_41;
$L__BB0_40:
	add.s32 	%r78, %r20, %r30;
	add.s32 	%r79, %r78, %r21;
	cvt.u64.u32 	%rd25, %r79;
	add.s64 	%rd26, %rd1, %rd25;
	ld.global.u8 	%rs101, [%rd26];
	add.s16 	%rs138, %rs101, %rs138;
$L__BB0_41:
	and.pred  	%p164, %p152, %p123;
	@%p164 bra 	$L__BB0_45;
	setp.lt.u32 	%p165, %r29, %r2;
	setp.ge.u32 	%p166, %r19, %r15;
	or.pred  	%p167, %p165, %p8;
	setp.lt.u32 	%p168, %r22, %r8;
	or.pred  	%p169, %p166, %p168;
	or.pred  	%p170, %p167, %p169;
	setp.ge.u32 	%p171, %r22, %r16;
	or.pred  	%p172, %p170, %p171;
	@%p172 bra 	$L__BB0_44;
	ld.shared.u8 	%rs102, [%r13];
	add.s16 	%rs138, %rs102, %rs138;
	bra.uni 	$L__BB0_45;
$L__BB0_44:
	add.s32 	%r80, %r20, %r30;
	add.s32 	%r81, %r80, %r22;
	cvt.u64.u32 	%rd27, %r81;
	add.s64 	%rd28, %rd1, %rd27;
	ld.global.u8 	%rs103, [%rd28];
	add.s16 	%rs138, %rs103, %rs138;
$L__BB0_45:
	setp.eq.s32 	%p173, %r9, %r23;
	and.pred  	%p175, %p152, %p173;
	@%p175 bra 	$L__BB0_49;
	setp.lt.u32 	%p176, %r29, %r2;
	setp.ge.u32 	%p177, %r19, %r15;
	or.pred  	%p178, %p176, %p8;
	setp.lt.u32 	%p179, %r23, %r8;
	or.pred  	%p180, %p177, %p179;
	or.pred  	%p181, %p178, %p180;
	setp.ge.u32 	%p182, %r23, %r16;
	or.pred  	%p183, %p181, %p182;
	@%p183 bra 	$L__BB0_48;
	ld.shared.u8 	%rs104, [%r13];
	add.s16 	%rs138, %rs104, %rs138;
	bra.uni 	$L__BB0_49;
$L__BB0_48:
	add.s32 	%r82, %r20, %r30;
	add.s32 	%r83, %r82, %r23;
	cvt.u64.u32 	%rd29, %r83;
	add.s64 	%rd30, %rd1, %rd29;
	ld.global.u8 	%rs105, [%rd30];
	add.s16 	%rs138, %rs105, %rs138;
$L__BB0_49:
	setp.ge.u32 	%p184, %r29, %r14;
	setp.ne.s32 	%p185, %r3, %r29;
	setp.lt.u32 	%p186, %r24, %r5;
	setp.ne.s32 	%p187, %r6, %r24;
	setp.eq.s32 	%p188, %r9, %r21;
	or.pred  	%p9, %p185, %p187;
	not.pred 	%p189, %p9;
	or.pred  	%p10, %p184, %p186;
	and.pred  	%p190, %p189, %p188;
	@%p190 bra 	$L__BB0_53;
	setp.lt.u32 	%p191, %r29, %r2;
	setp.ge.u32 	%p192, %r24, %r15;
	or.pred  	%p193, %p191, %p10;
	setp.lt.u32 	%p194, %r21, %r8;
	or.pred  	%p195, %p192, %p194;
	or.pred  	%p196, %p193, %p195;
	setp.ge.u32 	%p197, %r21, %r16;
	or.pred  	%p198, %p196, %p197;
	@%p198 bra 	$L__BB0_52;
	ld.shared.u8 	%rs106, [%r13];
	add.s16 	%rs138, %rs106, %rs138;
	bra.uni 	$L__BB0_53;
$L__BB0_52:
	add.s32 	%r84, %r25, %r30;
	add.s32 	%r85, %r84, %r21;
	cvt.u64.u32 	%rd31, %r85;
	add.s64 	%rd32, %rd1, %rd31;
	ld.global.u8 	%rs107, [%rd32];
	add.s16 	%rs138, %rs107, %rs138;
$L__BB0_53:
	setp.eq.s32 	%p199, %r9, %r22;
	and.pred  	%p201, %p189, %p199;
	@%p201 bra 	$L__BB0_57;
	setp.lt.u32 	%p202, %r29, %r2;
	setp.ge.u32 	%p203, %r24, %r15;
	or.pred  	%p204, %p202, %p10;
	setp.lt.u32 	%p205, %r22, %r8;
	or.pred  	%p206, %p203, %p205;
	or.pred  	%p207, %p204, %p206;
	setp.ge.u32 	%p208, %r22, %r16;
	or.pred  	%p209, %p207, %p208;
	@%p209 bra 	$L__BB0_56;
	ld.shared.u8 	%rs108, [%r13];
	add.s16 	%rs138, %rs108, %rs138;
	bra.uni 	$L__BB0_57;
$L__BB0_56:
	add.s32 	%r86, %r25, %r30;
	add.s32 	%r87, %r86, %r22;
	cvt.u64.u32 	%rd33, %r87;
	add.s64 	%rd34, %rd1, %rd33;
	ld.global.u8 	%rs109, [%rd34];
	add.s16 	%rs138, %rs109, %rs138;
$L__BB0_57:
	setp.eq.s32 	%p210, %r9, %r23;
	and.pred  	%p212, %p189, %p210;
	@%p212 bra 	$L__BB0_61;
	setp.lt.u32 	%p213, %r29, %r2;
	setp.ge.u32 	%p214, %r24, %r15;
	or.pred  	%p215, %p213, %p10;
	setp.lt.u32 	%p216, %r23, %r8;
	or.pred  	%p217, %p214, %p216;
	or.pred  	%p218, %p215, %p217;
	setp.ge.u32 	%p219, %r23, %r16;
	or.pred  	%p220, %p218, %p219;
	@%p220 bra 	$L__BB0_60;
	ld.shared.u8 	%rs110, [%r13];
	add.s16 	%rs138, %rs110, %rs138;
	bra.uni 	$L__BB0_61;
$L__BB0_60:
	add.s32 	%r88, %r25, %r30;
	add.s32 	%r89, %r88, %r23;
	cvt.u64.u32 	%rd35, %r89;
	add.s64 	%rd36, %rd1, %rd35;
	ld.global.u8 	%rs111, [%rd36];
	add.s16 	%rs138, %rs111, %rs138;
$L__BB0_61:
	setp.lt.u32 	%p223, %r26, %r5;
	setp.ne.s32 	%p224, %r6, %r26;
	or.pred  	%p11, %p185, %p224;
	not.pred 	%p226, %p11;
	or.pred  	%p12, %p184, %p223;
	add.s32 	%r31, %r27, %r30;
	and.pred  	%p227, %p226, %p188;
	@%p227 bra 	$L__BB0_65;
	setp.lt.u32 	%p228, %r29, %r2;
	setp.ge.u32 	%p229, %r26, %r15;
	or.pred  	%p230, %p228, %p12;
	setp.lt.u32 	%p231, %r21, %r8;
	or.pred  	%p232, %p229, %p231;
	or.pred  	%p233, %p230, %p232;
	setp.ge.u32 	%p234, %r21, %r16;
	or.pred  	%p235, %p233, %p234;
	@%p235 bra 	$L__BB0_64;
	ld.shared.u8 	%rs112, [%r13];
	add.s16 	%rs138, %rs112, %rs138;
	bra.uni 	$L__BB0_65;
$L__BB0_64:
	add.s32 	%r90, %r31, %r21;
	cvt.u64.u32 	%rd37, %r90;
	add.s64 	%rd38, %rd1, %rd37;
	ld.global.u8 	%rs113, [%rd38];
	add.s16 	%rs138, %rs113, %rs138;
$L__BB0_65:
	setp.eq.s32 	%p236, %r9, %r22;
	and.pred  	%p238, %p226, %p236;
	@%p238 bra 	$L__BB0_69;
	setp.lt.u32 	%p239, %r29, %r2;
	setp.ge.u32 	%p240, %r26, %r15;
	or.pred  	%p241, %p239, %p12;
	setp.lt.u32 	%p242, %r22, %r8;
	or.pred  	%p243, %p240, %p242;
	or.pred  	%p244, %p241, %p243;
	setp.ge.u32 	%p245, %r22, %r16;
	or.pred  	%p246, %p244, %p245;
	@%p246 bra 	$L__BB0_68;
	ld.shared.u8 	%rs114, [%r13];
	add.s16 	%rs138, %rs114, %rs138;
	bra.uni 	$L__BB0_69;
$L__BB0_68:
	add.s32 	%r91, %r31, %r22;
	cvt.u64.u32 	%rd39, %r91;
	add.s64 	%rd40, %rd1, %rd39;
	ld.global.u8 	%rs115, [%rd40];
	add.s16 	%rs138, %rs115, %rs138;
$L__BB0_69:
	setp.eq.s32 	%p247, %r9, %r23;
	and.pred  	%p249, %p226, %p247;
	@%p249 bra 	$L__BB0_73;
	setp.lt.u32 	%p250, %r29, %r2;
	setp.ge.u32 	%p251, %r26, %r15;
	or.pred  	%p252, %p250, %p12;
	setp.lt.u32 	%p253, %r23, %r8;
	or.pred  	%p254, %p251, %p253;
	or.pred  	%p255, %p252, %p254;
	setp.ge.u32 	%p256, %r23, %r16;
	or.pred  	%p257, %p255, %p256;
	@%p257 bra 	$L__BB0_72;
	ld.shared.u8 	%rs116, [%r13];
	add.s16 	%rs138, %rs116, %rs138;
	bra.uni 	$L__BB0_73;
$L__BB0_72:
	add.s32 	%r92, %r31, %r23;
	cvt.u64.u32 	%rd41, %r92;
	add.s64 	%rd42, %rd1, %rd41;
	ld.global.u8 	%rs117, [%rd42];
	add.s16 	%rs138, %rs117, %rs138;
$L__BB0_73:
	setp.eq.s32 	%p258, %r9, %r21;
	setp.lt.u32 	%p259, %r19, %r5;
	setp.ne.s32 	%p260, %r6, %r19;
	add.s32 	%r93, %r3, 1;
	setp.lt.s32 	%p261, %r3, -1;
	setp.lt.u32 	%p262, %r93, %r37;
	selp.b32 	%r94, %r93, 0, %p262;
	selp.b32 	%r32, %r37, %r94, %p261;
	setp.ne.s32 	%p263, %r3, %r32;
	setp.ge.u32 	%p264, %r32, %r14;
	mul.lo.s32 	%r33, %r32, %r10;
	or.pred  	%p13, %p263, %p260;
	not.pred 	%p265, %p13;
	or.pred  	%p14, %p264, %p259;
	add.s32 	%r34, %r20, %r33;
	and.pred  	%p266, %p265, %p258;
	@%p266 bra 	$L__BB0_77;
	setp.lt.u32 	%p267, %r32, %r2;
	setp.ge.u32 	%p268, %r19, %r15;
	or.pred  	%p269, %p267, %p14;
	setp.lt.u32 	%p270, %r21, %r8;
	or.pred  	%p271, %p268, %p270;
	or.pred  	%p272, %p269, %p271;
	setp.ge.u32 	%p273, %r21, %r16;
	or.pred  	%p274, %p272, %p273;
	@%p274 bra 	$L__BB0_76;
	ld.shared.u8 	%rs118, [%r13];
	add.s16 	%rs138, %rs118, %rs138;
	bra.uni 	$L__BB0_77;
$L__BB0_76:
	add.s32 	%r95, %r34, %r21;
	cvt.u64.u32 	%rd43, %r95;
	add.s64 	%rd44, %rd1, %rd43;
	ld.global.u8 	%rs119, [%rd44];
	add.s16 	%rs138, %rs119, %rs138;
$L__BB0_77:
	setp.eq.s32 	%p275, %r9, %r22;
	and.pred  	%p277, %p265, %p275;
	@%p277 bra 	$L__BB0_81;
	setp.lt.u32 	%p278, %r32, %r2;
	setp.ge.u32 	%p279, %r19, %r15;
	or.pred  	%p280, %p278, %p14;
	setp.lt.u32 	%p281, %r22, %r8;
	or.pred  	%p282, %p279, %p281;
	or.pred  	%p283, %p280, %p282;
	setp.ge.u32 	%p284, %r22, %r16;
	or.pred  	%p285, %p283, %p284;
	@%p285 bra 	$L__BB0_80;
	ld.shared.u8 	%rs120, [%r13];
	add.s16 	%rs138, %rs120, %rs138;
	bra.uni 	$L__BB0_81;
$L__BB0_80:
	add.s32 	%r96, %r34, %r22;
	cvt.u64.u32 	%rd45, %r96;
	add.s64 	%rd46, %rd1, %rd45;
	ld.global.u8 	%rs121, [%rd46];
	add.s16 	%rs138, %rs121, %rs138;
$L__BB0_81:
	setp.eq.s32 	%p286, %r9, %r23;
	and.pred  	%p288, %p265, %p286;
	@%p288 bra 	$L__BB0_85;
	setp.lt.u32 	%p289, %r32, %r2;
	setp.ge.u32 	%p290, %r19, %r15;
	or.pred  	%p291, %p289, %p14;
	setp.lt.u32 	%p292, %r23, %r8;
	or.pred  	%p293, %p290, %p292;
	or.pred  	%p294, %p291, %p293;
	setp.ge.u32 	%p295, %r23, %r16;
	or.pred  	%p296, %p294, %p295;
	@%p296 bra 	$L__BB0_84;
	ld.shared.u8 	%rs122, [%r13];
	add.s16 	%rs138, %rs122, %rs138;
	bra.uni 	$L__BB0_85;
$L__BB0_84:
	add.s32 	%r97, %r34, %r23;
	cvt.u64.u32 	%rd47, %r97;
	add.s64 	%rd48, %rd1, %rd47;
	ld.global.u8 	%rs123, [%rd48];
	add.s16 	%rs138, %rs123, %rs138;
$L__BB0_85:
	setp.ge.u32 	%p297, %r32, %r14;
	setp.ne.s32 	%p298, %r3, %r32;
	setp.lt.u32 	%p299, %r24, %r5;
	setp.ne.s32 	%p300, %r6, %r24;
	setp.eq.s32 	%p301, %r9, %r21;
	or.pred  	%p15, %p298, %p300;
	not.pred 	%p302, %p15;
	or.pred  	%p16, %p297, %p299;
	add.s32 	%r35, %r25, %r33;
	and.pred  	%p303, %p302, %p301;
	@%p303 bra 	$L__BB0_89;
	setp.lt.u32 	%p304, %r32, %r2;
	setp.ge.u32 	%p305, %r24, %r15;
	or.pred  	%p306, %p304, %p16;
	setp.lt.u32 	%p307, %r21, %r8;
	or.pred  	%p308, %p305, %p307;
	or.pred  	%p309, %p306, %p308;
	setp.ge.u32 	%p310, %r21, %r16;
	or.pred  	%p311, %p309, %p310;
	@%p311 bra 	$L__BB0_88;
	ld.shared.u8 	%rs124, [%r13];
	add.s16 	%rs138, %rs124, %rs138;
	bra.uni 	$L__BB0_89;
$L__BB0_88:
	add.s32 	%r98, %r35, %r21;
	cvt.u64.u32 	%rd49, %r98;
	add.s64 	%rd50, %rd1, %rd49;
	ld.global.u8 	%rs125, [%rd50];
	add.s16 	%rs138, %rs125, %rs138;
$L__BB0_89:
	setp.eq.s32 	%p312, %r9, %r22;
	and.pred  	%p314, %p302, %p312;
	@%p314 bra 	$L__BB0_93;
	setp.lt.u32 	%p315, %r32, %r2;
	setp.ge.u32 	%p316, %r24, %r15;
	or.pred  	%p317, %p315, %p16;
	setp.lt.u32 	%p318, %r22, %r8;
	or.pred  	%p319, %p316, %p318;
	or.pred  	%p320, %p317, %p319;
	setp.ge.u32 	%p321, %r22, %r16;
	or.pred  	%p322, %p320, %p321;
	@%p322 bra 	$L__BB0_92;
	ld.shared.u8 	%rs126, [%r13];
	add.s16 	%rs138, %rs126, %rs138;
	bra.uni 	$L__BB0_93;
$L__BB0_92:
	add.s32 	%r99, %r35, %r22;
	cvt.u64.u32 	%rd51, %r99;
	add.s64 	%rd52, %rd1, %rd51;
	ld.global.u8 	%rs127, [%rd52];
	add.s16 	%rs138, %rs127, %rs138;
$L__BB0_93:
	setp.eq.s32 	%p323, %r9, %r23;
	and.pred  	%p325, %p302, %p323;
	@%p325 bra 	$L__BB0_97;
	setp.lt.u32 	%p326, %r32, %r2;
	setp.ge.u32 	%p327, %r24, %r15;
	or.pred  	%p328, %p326, %p16;
	setp.lt.u32 	%p329, %r23, %r8;
	or.pred  	%p330, %p327, %p329;
	or.pred  	%p331, %p328, %p330;
	setp.ge.u32 	%p332, %r23, %r16;
	or.pred  	%p333, %p331, %p332;
	@%p333 bra 	$L__BB0_96;
	ld.shared.u8 	%rs128, [%r13];
	add.s16 	%rs138, %rs128, %rs138;
	bra.uni 	$L__BB0_97;
$L__BB0_96:
	add.s32 	%r100, %r35, %r23;
	cvt.u64.u32 	%rd53, %r100;
	add.s64 	%rd54, %rd1, %rd53;
	ld.global.u8 	%rs129, [%rd54];
	add.s16 	%rs138, %rs129, %rs138;
$L__BB0_97:
	setp.ge.u32 	%p334, %r32, %r14;
	setp.ne.s32 	%p335, %r3, %r32;
	setp.lt.u32 	%p336, %r26, %r5;
	setp.ne.s32 	%p337, %r6, %r26;
	setp.eq.s32 	%p338, %r9, %r21;
	or.pred  	%p17, %p335, %p337;
	not.pred 	%p339, %p17;
	or.pred  	%p18, %p334, %p336;
	add.s32 	%r36, %r27, %r33;
	and.pred  	%p340, %p339, %p338;
	@%p340 bra 	$L__BB0_101;
	setp.lt.u32 	%p341, %r32, %r2;
	setp.ge.u32 	%p342, %r26, %r15;
	or.pred  	%p343, %p341, %p18;
	setp.lt.u32 	%p344, %r21, %r8;
	or.pred  	%p345, %p342, %p344;
	or.pred  	%p346, %p343, %p345;
	setp.ge.u32 	%p347, %r21, %r16;
	or.pred  	%p348, %p346, %p347;
	@%p348 bra 	$L__BB0_100;
	ld.shared.u8 	%rs130, [%r13];
	add.s16 	%rs138, %rs130, %rs138;
	bra.uni 	$L__BB0_101;
$L__BB0_100:
	add.s32 	%r101, %r36, %r21;
	cvt.u64.u32 	%rd55, %r101;
	add.s64 	%rd56, %rd1, %rd55;
	ld.global.u8 	%rs131, [%rd56];
	add.s16 	%rs138, %rs131, %rs138;
$L__BB0_101:
	setp.eq.s32 	%p349, %r9, %r22;
	and.pred  	%p351, %p339, %p349;
	@%p351 bra 	$L__BB0_105;
	setp.lt.u32 	%p352, %r32, %r2;
	setp.ge.u32 	%p353, %r26, %r15;
	or.pred  	%p354, %p352, %p18;
	setp.lt.u32 	%p355, %r22, %r8;
	or.pred  	%p356, %p353, %p355;
	or.pred  	%p357, %p354, %p356;
	setp.ge.u32 	%p358, %r22, %r16;
	or.pred  	%p359, %p357, %p358;
	@%p359 bra 	$L__BB0_104;
	ld.shared.u8 	%rs132, [%r13];
	add.s16 	%rs138, %rs132, %rs138;
	bra.uni 	$L__BB0_105;
$L__BB0_104:
	add.s32 	%r102, %r36, %r22;
	cvt.u64.u32 	%rd57, %r102;
	add.s64 	%rd58, %rd1, %rd57;
	ld.global.u8 	%rs133, [%rd58];
	add.s16 	%rs138, %rs133, %rs138;
$L__BB0_105:
	setp.eq.s32 	%p360, %r9, %r23;
	and.pred  	%p362, %p339, %p360;
	@%p362 bra 	$L__BB0_109;
	setp.lt.u32 	%p363, %r32, %r2;
	setp.ge.u32 	%p364, %r26, %r15;
	or.pred  	%p365, %p363, %p18;
	setp.lt.u32 	%p366, %r23, %r8;
	or.pred  	%p367, %p364, %p366;
	or.pred  	%p368, %p365, %p367;
	setp.ge.u32 	%p369, %r23, %r16;
	or.pred  	%p370, %p368, %p369;
	@%p370 bra 	$L__BB0_108;
	ld.shared.u8 	%rs134, [%r13];
	add.s16 	%rs138, %rs134, %rs138;
	bra.uni 	$L__BB0_109;
$L__BB0_108:
	add.s32 	%r103, %r36, %r23;
	cvt.u64.u32 	%rd59, %r103;
	add.s64 	%rd60, %rd1, %rd59;
	ld.global.u8 	%rs135, [%rd60];
	add.s16 	%rs138, %rs135, %rs138;
$L__BB0_109:
	ld.param.u32 	%r107, [_Z13lifeItrKernelPKcPcjjjjj_param_6];
	ld.param.u32 	%r106, [_Z13lifeItrKernelPKcPcjjjjj_param_5];
	ld.param.u64 	%rd65, [_Z13lifeItrKernelPKcPcjjjjj_param_1];
	cvta.to.global.u64 	%rd2, %rd65;
	cvt.u32.u16 	%r104, %rs138;
	cvt.s32.s8 	%r105, %r104;
	setp.le.u32 	%p371, %r106, %r105;
	setp.ge.u32 	%p372, %r107, %r105;
	and.pred  	%p373, %p371, %p372;
	@%p373 bra 	$L__BB0_111;
	cvt.u64.u32 	%rd63, %r11;
	add.s64 	%rd64, %rd2, %rd63;
	mov.b16 	%rs137, 0;
	st.global.u8 	[%rd64], %rs137;
	bra.uni 	$L__BB0_112;
$L__BB0_111:
	cvt.u64.u32 	%rd61, %r11;
	add.s64 	%rd62, %rd2, %rd61;
	mov.b16 	%rs136, 1;
	st.global.u8 	[%rd62], %rs136;
$L__BB0_112:
	ret;

}
	// .globl	_Z18sumNeighborsKernelPKcPcjjj
.visible .entry _Z18sumNeighborsKernelPKcPcjjj(
	.param .u64 .ptr .align 1 _Z18sumNeighborsKernelPKcPcjjj_param_0,
	.param .u64 .ptr .align 1 _Z18sumNeighborsKernelPKcPcjjj_param_1,
	.param .u32 _Z18sumNeighborsKernelPKcPcjjj_param_2,
	.param .u32 _Z18sumNeighborsKernelPKcPcjjj_param_3,
	.param .u32 _Z18sumNeighborsKernelPKcPcjjj_param_4
)
{
	.reg .pred 	%p<128>;
	.reg .b16 	%rs<109>;
	.reg .b32 	%r<84>;
	.reg .b64 	%rd<61>;

	ld.param.u64 	%rd3, [_Z18sumNeighborsKernelPKcPcjjj_param_0];
	ld.param.u64 	%rd2, [_Z18sumNeighborsKernelPKcPcjjj_param_1];
	ld.param.u32 	%r29, [_Z18sumNeighborsKernelPKcPcjjj_param_2];
	ld.param.u32 	%r30, [_Z18sumNeighborsKernelPKcPcjjj_param_3];
	ld.param.u32 	%r31, [_Z18sumNeighborsKernelPKcPcjjj_param_4];
	cvta.to.global.u64 	%rd1, %rd3;
	mov.u32 	%r32, %ctaid.x;
	mov.u32 	%r33, %ntid.x;
	mov.u32 	%r34, %tid.x;
	mad.lo.s32 	%r1, %r32, %r33, %r34;
	mov.u32 	%r35, %ctaid.y;
	mov.u32 	%r36, %ntid.y;
	mov.u32 	%r37, %tid.y;
	mad.lo.s32 	%r2, %r35, %r36, %r37;
	mov.u32 	%r38, %ctaid.z;
	mov.u32 	%r39, %ntid.z;
	mov.u32 	%r40, %tid.z;
	mad.lo.s32 	%r3, %r38, %r39, %r40;
	mul.lo.s32 	%r4, %r31, %r30;
	add.s32 	%r41, %r29, -1;
	setp.gt.u32 	%p10, %r1, %r41;
	add.s32 	%r42, %r30, -1;
	setp.gt.u32 	%p11, %r2, %r42;
	or.pred  	%p12, %p10, %p11;
	add.s32 	%r43, %r31, -1;
	setp.gt.u32 	%p13, %r3, %r43;
	or.pred  	%p14, %p12, %p13;
	@%p14 bra 	$L__BB1_56;
	add.s32 	%r44, %r2, -1;
	add.s32 	%r45, %r3, -1;
	add.s32 	%r46, %r1, -1;
	setp.lt.s32 	%p15, %r1, 1;
	setp.lt.u32 	%p16, %r46, %r29;
	selp.b32 	%r47, %r46, 0, %p16;
	selp.b32 	%r5, %r29, %r47, %p15;
	setp.ne.s32 	%p17, %r1, %r5;
	mul.lo.s32 	%r6, %r5, %r4;
	setp.eq.s32 	%p18, %r2, 0;
	setp.lt.u32 	%p19, %r44, %r30;
	selp.b32 	%r48, %r44, 0, %p19;
	selp.b32 	%r7, %r30, %r48, %p18;
	setp.ne.s32 	%p20, %r2, %r7;
	or.pred  	%p1, %p17, %p20;
	not.pred 	%p21, %p1;
	mul.lo.s32 	%r8, %r7, %r31;
	add.s32 	%r9, %r8, %r6;
	setp.eq.s32 	%p22, %r3, 0;
	setp.lt.u32 	%p23, %r45, %r31;
	selp.b32 	%r49, %r45, 0, %p23;
	selp.b32 	%r10, %r31, %r49, %p22;
	setp.eq.s32 	%p24, %r3, %r10;
	mov.b16 	%rs83, 0;
	and.pred  	%p25, %p21, %p24;
	@%p25 bra 	$L__BB1_3;
	add.s32 	%r50, %r9, %r10;
	cvt.u64.u32 	%rd4, %r50;
	add.s64 	%rd5, %rd1, %rd4;
	ld.global.u8 	%rs83, [%rd5];
$L__BB1_3:
	setp.lt.u32 	%p26, %r3, %r31;
	selp.b32 	%r11, %r3, 0, %p26;
	setp.eq.s32 	%p27, %r3, %r11;
	and.pred  	%p29, %p21, %p27;
	@%p29 bra 	$L__BB1_5;
	add.s32 	%r51, %r9, %r11;
	cvt.u64.u32 	%rd6, %r51;
	add.s64 	%rd7, %rd1, %rd6;
	ld.global.u8 	%rs56, [%rd7];
	add.s16 	%rs83, %rs56, %rs83;
$L__BB1_5:
	add.s32 	%r52, %r3, 1;
	setp.lt.u32 	%p30, %r52, %r31;
	selp.b32 	%r12, %r52, 0, %p30;
	setp.eq.s32 	%p31, %r3, %r12;
	and.pred  	%p33, %p21, %p31;
	@%p33 bra 	$L__BB1_7;
	add.s32 	%r53, %r9, %r12;
	cvt.u64.u32 	%rd8, %r53;
	add.s64 	%rd9, %rd1, %rd8;
	ld.global.u8 	%rs57, [%rd9];
	add.s16 	%rs83, %rs57, %rs83;
$L__BB1_7:
	setp.eq.s32 	%p34, %r3, %r10;
	setp.ne.s32 	%p35, %r1, %r5;
	setp.lt.u32 	%p36, %r2, %r30;
	selp.b32 	%r13, %r2, 0, %p36;
	setp.ne.s32 	%p37, %r2, %r13;
	or.pred  	%p2, %p35, %p37;
	not.pred 	%p38, %p2;
	mul.lo.s32 	%r14, %r13, %r31;
	add.s32 	%r15, %r14, %r6;
	and.pred  	%p39, %p38, %p34;
	@%p39 bra 	$L__BB1_9;
	add.s32 	%r54, %r15, %r10;
	cvt.u64.u32 	%rd10, %r54;
	add.s64 	%rd11, %rd1, %rd10;
	ld.global.u8 	%rs58, [%rd11];
	add.s16 	%rs83, %rs58, %rs83;
$L__BB1_9:
	setp.eq.s32 	%p40, %r3, %r11;
	and.pred  	%p42, %p38, %p40;
	@%p42 bra 	$L__BB1_11;
	add.s32 	%r55, %r15, %r11;
	cvt.u64.u32 	%rd12, %r55;
	add.s64 	%rd13, %rd1, %rd12;
	ld.global.u8 	%rs59, [%rd13];
	add.s16 	%rs83, %rs59, %rs83;
$L__BB1_11:
	setp.eq.s32 	%p43, %r3, %r12;
	and.pred  	%p45, %p38, %p43;
	@%p45 bra 	$L__BB1_13;
	add.s32 	%r56, %r15, %r12;
	cvt.u64.u32 	%rd14, %r56;
	add.s64 	%rd15, %rd1, %rd14;
	ld.global.u8 	%rs60, [%rd15];
	add.s16 	%rs83, %rs60, %rs83;
$L__BB1_13:
	setp.eq.s32 	%p46, %r3, %r10;
	setp.ne.s32 	%p47, %r1, %r5;
	add.s32 	%r57, %r2, 1;
	setp.lt.u32 	%p48, %r57, %r30;
	selp.b32 	%r16, %r57, 0, %p48;
	setp.ne.s32 	%p49, %r2, %r16;
	or.pred  	%p3, %p47, %p49;
	not.pred 	%p50, %p3;
	mul.lo.s32 	%r17, %r16, %r31;
	add.s32 	%r18, %r17, %r6;
	and.pred  	%p51, %p50, %p46;
	@%p51 bra 	$L__BB1_15;
	add.s32 	%r58, %r18, %r10;
	cvt.u64.u32 	%rd16, %r58;
	add.s64 	%rd17, %rd1, %rd16;
	ld.global.u8 	%rs61, [%rd17];
	add.s16 	%rs83, %rs61, %rs83;
$L__BB1_15:
	setp.eq.s32 	%p52, %r3, %r11;
	and.pred  	%p54, %p50, %p52;
	@%p54 bra 	$L__BB1_17;
	add.s32 	%r59, %r18, %r11;
	cvt.u64.u32 	%rd18, %r59;
	add.s64 	%rd19, %rd1, %rd18;
	ld.global.u8 	%rs62, [%rd19];
	add.s16 	%rs83, %rs62, %rs83;
$L__BB1_17:
	setp.eq.s32 	%p55, %r3, %r12;
	and.pred  	%p57, %p50, %p55;
	@%p57 bra 	$L__BB1_19;
	add.s32 	%r60, %r18, %r12;
	cvt.u64.u32 	%rd20, %r60;
	add.s64 	%rd21, %rd1, %rd20;
	ld.global.u8 	%rs63, [%rd21];
	add.s16 	%rs83, %rs63, %rs83;
$L__BB1_19:
	setp.eq.s32 	%p58, %r3, %r10;
	setp.ne.s32 	%p59, %r2, %r7;
	setp.lt.s32 	%p60, %r1, 0;
	setp.lt.u32 	%p61, %r1, %r29;
	selp.b32 	%r61, %r1, 0, %p61;
	selp.b32 	%r19, %r29, %r61, %p60;
	setp.ne.s32 	%p62, %r1, %r19;
	mul.lo.s32 	%r20, %r19, %r4;
	or.pred  	%p4, %p62, %p59;
	not.pred 	%p63, %p4;
	add.s32 	%r21, %r8, %r20;
	and.pred  	%p64, %p63, %p58;
	@%p64 bra 	$L__BB1_21;
	add.s32 	%r62, %r21, %r10;
	cvt.u64.u32 	%rd22, %r62;
	add.s64 	%rd23, %rd1, %rd22;
	ld.global.u8 	%rs64, [%rd23];
	add.s16 	%rs83, %rs64, %rs83;
$L__BB1_21:
	setp.eq.s32 	%p65, %r3, %r11;
	and.pred  	%p67, %p63, %p65;
	@%p67 bra 	$L__BB1_23;
	add.s32 	%r63, %r21, %r11;
	cvt.u64.u32 	%rd24, %r63;
	add.s64 	%rd25, %rd1, %rd24;
	ld.global.u8 	%rs65, [%rd25];
	add.s16 	%rs83, %rs65, %rs83;
$L__BB1_23:
	setp.eq.s32 	%p68, %r3, %r12;
	and.pred  	%p70, %p63, %p68;
	@%p70 bra 	$L__BB1_25;
	add.s32 	%r64, %r21, %r12;
	cvt.u64.u32 	%rd26, %r64;
	add.s64 	%rd27, %rd1, %rd26;
	ld.global.u8 	%rs66, [%rd27];
	add.s16 	%rs83, %rs66, %rs83;
$L__BB1_25:
	setp.ne.s32 	%p71, %r1, %r19;
	setp.ne.s32 	%p72, %r2, %r13;
	setp.eq.s32 	%p73, %r3, %r10;
	or.pred  	%p5, %p71, %p72;
	not.pred 	%p74, %p5;
	add.s32 	%r22, %r14, %r20;
	and.pred  	%p75, %p74, %p73;
	@%p75 bra 	$L__BB1_27;
	add.s32 	%r65, %r22, %r10;
	cvt.u64.u32 	%rd28, %r65;
	add.s64 	%rd29, %rd1, %rd28;
	ld.global.u8 	%rs67, [%rd29];
	add.s16 	%rs83, %rs67, %rs83;
$L__BB1_27:
	setp.eq.s32 	%p76, %r3, %r11;
	and.pred  	%p78, %p74, %p76;
	@%p78 bra 	$L__BB1_29;
	add.s32 	%r66, %r22, %r11;
	cvt.u64.u32 	%rd30, %r66;
	add.s64 	%rd31, %rd1, %rd30;
	ld.global.u8 	%rs68, [%rd31];
	add.s16 	%rs83, %rs68, %rs83;
$L__BB1_29:
	setp.eq.s32 	%p79, %r3, %r12;
	and.pred  	%p81, %p74, %p79;
	@%p81 bra 	$L__BB1_31;
	add.s32 	%r67, %r22, %r12;
	cvt.u64.u32 	%rd32, %r67;
	add.s64 	%rd33, %rd1, %rd32;
	ld.global.u8 	%rs69, [%rd33];
	add.s16 	%rs83, %rs69, %rs83;
$L__BB1_31:
	setp.ne.s32 	%p82, %r1, %r19;
	setp.ne.s32 	%p83, %r2, %r16;
	setp.eq.s32 	%p84, %r3, %r10;
	or.pred  	%p6, %p82, %p83;
	not.pred 	%p85, %p6;
	add.s32 	%r23, %r17, %r20;
	and.pred  	%p86, %p85, %p84;
	@%p86 bra 	$L__BB1_33;
	add.s32 	%r68, %r23, %r10;
	cvt.u64.u32 	%rd34, %r68;
	add.s64 	%rd35, %rd1, %rd34;
	ld.global.u8 	%rs70, [%rd35];
	add.s16 	%rs83, %rs70, %rs83;
$L__BB1_33:
	setp.eq.s32 	%p87, %r3, %r11;
	and.pred  	%p89, %p85, %p87;
	@%p89 bra 	$L__BB1_35;
	add.s32 	%r69, %r23, %r11;
	cvt.u64.u32 	%rd36, %r69;
	add.s64 	%rd37, %rd1, %rd36;
	ld.global.u8 	%rs71, [%rd37];
	add.s16 	%rs83, %rs71, %rs83;
$L__BB1_35:
	setp.eq.s32 	%p90, %r3, %r12;
	and.pred  	%p92, %p85, %p90;
	@%p92 bra 	$L__BB1_37;
	add.s32 	%r70, %r23, %r12;
	cvt.u64.u32 	%rd38, %r70;
	add.s64 	%rd39, %rd1, %rd38;
	ld.global.u8 	%rs72, [%rd39];
	add.s16 	%rs83, %rs72, %rs83;
$L__BB1_37:
	setp.eq.s32 	%p93, %r3, %r10;
	setp.ne.s32 	%p94, %r2, %r7;
	add.s32 	%r71, %r1, 1;
	setp.lt.s32 	%p95, %r1, -1;
	setp.lt.u32 	%p96, %r71, %r29;
	selp.b32 	%r72, %r71, 0, %p96;
	selp.b32 	%r24, %r29, %r72, %p95;
	setp.ne.s32 	%p97, %r1, %r24;
	mul.lo.s32 	%r25, %r24, %r4;
	or.pred  	%p7, %p97, %p94;
	not.pred 	%p98, %p7;
	add.s32 	%r26, %r8, %r25;
	and.pred  	%p99, %p98, %p93;
	@%p99 bra 	$L__BB1_39;
	add.s32 	%r73, %r26, %r10;
	cvt.u64.u32 	%rd40, %r73;
	add.s64 	%rd41, %rd1, %rd40;
	ld.global.u8 	%rs73, [%rd41];
	add.s16 	%rs83, %rs73, %rs83;
$L__BB1_39:
	setp.eq.s32 	%p100, %r3, %r11;
	and.pred  	%p102, %p98, %p100;
	@%p102 bra 	$L__BB1_41;
	add.s32 	%r74, %r26, %r11;
	cvt.u64.u32 	%rd42, %r74;
	add.s64 	%rd43, %rd1, %rd42;
	ld.global.u8 	%rs74, [%rd43];
	add.s16 	%rs83, %rs74, %rs83;
$L__BB1_41:
	setp.eq.s32 	%p103, %r3, %r12;
	and.pred  	%p105, %p98, %p103;
	@%p105 bra 	$L__BB1_43;
	add.s32 	%r75, %r26, %r12;
	cvt.u64.u32 	%rd44, %r75;
	add.s64 	%rd45, %rd1, %rd44;
	ld.global.u8 	%rs75, [%rd45];
	add.s16 	%rs83, %rs75, %rs83;
$L__BB1_43:
	setp.ne.s32 	%p106, %r1, %r24;
	setp.ne.s32 	%p107, %r2, %r13;
	setp.eq.s32 	%p108, %r3, %r10;
	or.pred  	%p8, %p106, %p107;
	not.pred 	%p109, %p8;
	add.s32 	%r27, %r14, %r25;
	and.pred  	%p110, %p109, %p108;
	@%p110 bra 	$L__BB1_45;
	add.s32 	%r76, %r27, %r10;
	cvt.u64.u32 	%rd46, %r76;
	add.s64 	%rd47, %rd1, %rd46;
	ld.global.u8 	%rs76, [%rd47];
	add.s16 	%rs83, %rs76, %rs83;
$L__BB1_45:
	setp.eq.s32 	%p111, %r3, %r11;
	and.pred  	%p113, %p109, %p111;
	@%p113 bra 	$L__BB1_47;
	add.s32 	%r77, %r27, %r11;
	cvt.u64.u32 	%rd48, %r77;
	add.s64 	%rd49, %rd1, %rd48;
	ld.global.u8 	%rs77, [%rd49];
	add.s16 	%rs83, %rs77, %rs83;
$L__BB1_47:
	setp.eq.s32 	%p114, %r3, %r12;
	and.pred  	%p116, %p109, %p114;
	@%p116 bra 	$L__BB1_49;
	add.s32 	%r78, %r27, %r12;
	cvt.u64.u32 	%rd50, %r78;
	add.s64 	%rd51, %rd1, %rd50;
	ld.global.u8 	%rs78, [%rd51];
	add.s16 	%rs83, %rs78, %rs83;
$L__BB1_49:
	setp.ne.s32 	%p117, %r1, %r24;
	setp.ne.s32 	%p118, %r2, %r16;
	setp.eq.s32 	%p119, %r3, %r10;
	or.pred  	%p9, %p117, %p118;
	not.pred 	%p120, %p9;
	add.s32 	%r28, %r17, %r25;
	and.pred  	%p121, %p120, %p119;
	@%p121 bra 	$L__BB1_51;
	add.s32 	%r79, %r28, %r10;
	cvt.u64.u32 	%rd52, %r79;
	add.s64 	%rd53, %rd1, %rd52;
	ld.global.u8 	%rs79, [%rd53];
	add.s16 	%rs83, %rs79, %rs83;
$L__BB1_51:
	setp.eq.s32 	%p122, %r3, %r11;
	and.pred  	%p124, %p120, %p122;
	@%p124 bra 	$L__BB1_53;
	add.s32 	%r80, %r28, %r11;
	cvt.u64.u32 	%rd54, %r80;
	add.s64 	%rd55, %rd1, %rd54;
	ld.global.u8 	%rs80, [%rd55];
	add.s16 	%rs83, %rs80, %rs83;
$L__BB1_53:
	setp.eq.s32 	%p125, %r3, %r12;
	and.pred  	%p127, %p120, %p125;
	@%p127 bra 	$L__BB1_55;
	add.s32 	%r81, %r28, %r12;
	cvt.u64.u32 	%rd56, %r81;
	add.s64 	%rd57, %rd1, %rd56;
	ld.global.u8 	%rs81, [%rd57];
	add.s16 	%rs83, %rs81, %rs83;
$L__BB1_55:
	mad.lo.s32 	%r82, %r31, %r2, %r3;
	mad.lo.s32 	%r83, %r4, %r1, %r82;
	cvt.u64.u32 	%rd58, %r83;
	cvta.to.global.u64 	%rd59, %rd2;
	add.s64 	%rd60, %rd59, %rd58;
	st.global.u8 	[%rd60], %rs83;
$L__BB1_56:
	ret;

}
	// .globl	_Z18setAliveDeadKernelPKcPcjjjjj
.visible .entry _Z18setAliveDeadKernelPKcPcjjjjj(
	.param .u64 .ptr .align 1 _Z18setAliveDeadKernelPKcPcjjjjj_param_0,
	.param .u64 .ptr .align 1 _Z18setAliveDeadKernelPKcPcjjjjj_param_1,
	.param .u32 _Z18setAliveDeadKernelPKcPcjjjjj_param_2,
	.param .u32 _Z18setAliveDeadKernelPKcPcjjjjj_param_3,
	.param .u32 _Z18setAliveDeadKernelPKcPcjjjjj_param_4,
	.param .u32 _Z18setAliveDeadKernelPKcPcjjjjj_param_5,
	.param .u32 _Z18setAliveDeadKernelPKcPcjjjjj_param_6
)
{
	.reg .pred 	%p<9>;
	.reg .b16 	%rs<3>;
	.reg .b32 	%r<24>;
	.reg .b64 	%rd<11>;

	ld.param.u64 	%rd2, [_Z18setAliveDeadKernelPKcPcjjjjj_param_0];
	ld.param.u64 	%rd3, [_Z18setAliveDeadKernelPKcPcjjjjj_param_1];
	ld.param.u32 	%r4, [_Z18setAliveDeadKernelPKcPcjjjjj_param_2];
	ld.param.u32 	%r5, [_Z18setAliveDeadKernelPKcPcjjjjj_param_3];
	ld.param.u32 	%r6, [_Z18setAliveDeadKernelPKcPcjjjjj_param_4];
	ld.param.u32 	%r2, [_Z18setAliveDeadKernelPKcPcjjjjj_param_5];
	ld.param.u32 	%r3, [_Z18setAliveDeadKernelPKcPcjjjjj_param_6];
	cvta.to.global.u64 	%rd1, %rd3;
	mov.u32 	%r7, %ctaid.x;
	mov.u32 	%r8, %ntid.x;
	mov.u32 	%r9, %tid.x;
	mad.lo.s32 	%r10, %r7, %r8, %r9;
	mov.u32 	%r11, %ctaid.y;
	mov.u32 	%r12, %ntid.y;
	mov.u32 	%r13, %tid.y;
	mad.lo.s32 	%r14, %r11, %r12, %r13;
	mov.u32 	%r15, %ctaid.z;
	mov.u32 	%r16, %ntid.z;
	mov.u32 	%r17, %tid.z;
	mad.lo.s32 	%r18, %r15, %r16, %r17;
	mad.lo.s32 	%r19, %r5, %r10, %r14;
	mad.lo.s32 	%r1, %r19, %r6, %r18;
	add.s32 	%r20, %r4, -1;
	setp.gt.u32 	%p1, %r10, %r20;
	add.s32 	%r21, %r5, -1;
	setp.gt.u32 	%p2, %r14, %r21;
	or.pred  	%p3, %p1, %p2;
	add.s32 	%r22, %r6, -1;
	setp.gt.u32 	%p4, %r18, %r22;
	or.pred  	%p5, %p3, %p4;
	@%p5 bra 	$L__BB2_4;
	cvta.to.global.u64 	%rd4, %rd2;
	cvt.s64.s32 	%rd5, %r1;
	add.s64 	%rd6, %rd4, %rd5;
	ld.global.s8 	%r23, [%rd6];
	setp.le.u32 	%p6, %r2, %r23;
	setp.ge.u32 	%p7, %r3, %r23;
	and.pred  	%p8, %p6, %p7;
	@%p8 bra 	$L__BB2_3;
	add.s64 	%rd10, %rd1, %rd5;
	mov.b16 	%rs2, 0;
	st.global.u8 	[%rd10], %rs2;
	bra.uni 	$L__BB2_4;
$L__BB2_3:
	add.s64 	%rd8, %rd1, %rd5;
	mov.b16 	%rs1, 1;
	st.global.u8 	[%rd8], %rs1;
$L__BB2_4:
	ret;

}


// ===== COMPILED SASS (sm_100) =====

	.target	sm_100

	.elftype	@"ET_EXEC"


//--------------------- .note.nv.tkinfo           --------------------------
	.section	.note.nv.tkinfo,"",@"SHT_NOTE"
	.sectionflags	@"SHF_NOTE_NV_TKINFO"
	.tkinfo
        /*0018*/ 	.word	0x00000002
        /*0030*/ 	.string	""
        /*0030*/ 	.string	"ptxas"
        /*0030*/ 	.string	"Cuda compilation tools, release 13.0, V13.0.88"
        /*0030*/ 	.string	"Build cuda_13.0.r13.0/compiler.36424714_0"
        /*0030*/ 	.string	"-arch sm_100 -m 64 "



//--------------------- .note.nv.cuinfo           --------------------------
	.section	.note.nv.cuinfo,"",@"SHT_NOTE"
	.sectionflags	@"SHF_NOTE_NV_CUINFO"
        /*0018*/ 	.short	0x0002
        /*001a*/ 	.short	0x0064
        /*001c*/ 	.short	0x0082
	.zero		2


//--------------------- .nv.info                  --------------------------
	.section	.nv.info,"",@"SHT_CUDA_INFO"
	.align	4


	//----- nvinfo : EIATTR_REGCOUNT
	.align		4
        /*0000*/ 	.byte	0x04, 0x2f
        /*0002*/ 	.short	(.L_1 - .L_0)
	.align		4
.L_0:
        /*0004*/ 	.word	index@(_Z13lifeItrKernelPKcPcjjjjj)
        /*0008*/ 	.word	0x00000017


	//----- nvinfo : EIATTR_FRAME_SIZE
	.align		4
.L_1:
        /*000c*/ 	.byte	0x04, 0x11
        /*000e*/ 	.short	(.L_3 - .L_2)
	.align		4
.L_2:
        /*0010*/ 	.word	index@(_Z13lifeItrKernelPKcPcjjjjj)
        /*0014*/ 	.word	0x00000000


	//----- nvinfo : EIATTR_REGCOUNT
	.align		4
.L_3:
        /*0018*/ 	.byte	0x04, 0x2f
        /*001a*/ 	.short	(.L_5 - .L_4)
	.align		4
.L_4:
        /*001c*/ 	.word	index@(_Z18sumNeighborsKernelPKcPcjjj)
        /*0020*/ 	.word	0x00000020


	//----- nvinfo : EIATTR_FRAME_SIZE
	.align		4
.L_5:
        /*0024*/ 	.byte	0x04, 0x11
        /*0026*/ 	.short	(.L_7 - .L_6)
	.align		4
.L_6:
        /*0028*/ 	.word	index@(_Z18sumNeighborsKernelPKcPcjjj)
        /*002c*/ 	.word	0x00000000


	//----- nvinfo : EIATTR_REGCOUNT
	.align		4
.L_7:
        /*0030*/ 	.byte	0x04, 0x2f
        /*0032*/ 	.short	(.L_9 - .L_8)
	.align		4
.L_8:
        /*0034*/ 	.word	index@(_Z18setAliveDeadKernelPKcPcjjjjj)
        /*0038*/ 	.word	0x0000000a


	//----- nvinfo : EIATTR_FRAME_SIZE
	.align		4
.L_9:
        /*003c*/ 	.byte	0x04, 0x11
        /*003e*/ 	.short	(.L_11 - .L_10)
	.align		4
.L_10:
        /*0040*/ 	.word	index@(_Z18setAliveDeadKernelPKcPcjjjjj)
        /*0044*/ 	.word	0x00000000


	//----- nvinfo : EIATTR_MIN_STACK_SIZE
	.align		4
.L_11:
        /*0048*/ 	.byte	0x04, 0x12
        /*004a*/ 	.short	(.L_13 - .L_12)
	.align		4
.L_12:
        /*004c*/ 	.word	index@(_Z18setAliveDeadKernelPKcPcjjjjj)
        /*0050*/ 	.word	0x00000000


	//----- nvinfo : EIATTR_MIN_STACK_SIZE
	.align		4
.L_13:
        /*0054*/ 	.byte	0x04, 0x12
        /*0056*/ 	.short	(.L_15 - .L_14)
	.align		4
.L_14:
        /*0058*/ 	.word	index@(_Z18sumNeighborsKernelPKcPcjjj)
        /*005c*/ 	.word	0x00000000


	//----- nvinfo : EIATTR_MIN_STACK_SIZE
	.align		4
.L_15:
        /*0060*/ 	.byte	0x04, 0x12
        /*0062*/ 	.short	(.L_17 - .L_16)
	.align		4
.L_16:
        /*0064*/ 	.word	index@(_Z13lifeItrKernelPKcPcjjjjj)
        /*0068*/ 	.word	0x00000000
.L_17:


//--------------------- .nv.compat                --------------------------
	.section	.nv.compat,"",@"SHT_CUDA_COMPAT_INFO"
	.align	4
        /*0000*/ 	.byte	0x02, 0x09, 0x00, 0x00, 0x02, 0x02, 0x01, 0x00, 0x02, 0x05, 0x05, 0x00, 0x03, 0x07, 0x01, 0x01
        /*0010*/ 	.byte	0x02, 0x03, 0x00, 0x00, 0x02, 0x06, 0x01, 0x00, 0x04, 0x0b, 0x08, 0x00, 0x09, 0x00, 0x00, 0x00
        /*0020*/ 	.byte	0x00, 0x00, 0x00, 0x00


//--------------------- .nv.info._Z18setAliveDeadKernelPKcPcjjjjj --------------------------
	.section	.nv.info._Z18setAliveDeadKernelPKcPcjjjjj,"",@"SHT_CUDA_INFO"
	.sectionflags	@""
	.align	4


	//----- nvinfo : EIATTR_CUDA_API_VERSION
	.align		4
        /*0000*/ 	.byte	0x04, 0x37
        /*0002*/ 	.short	(.L_19 - .L_18)
.L_18:
        /*0004*/ 	.word	0x00000082


	//----- nvinfo : EIATTR_KPARAM_INFO
	.align		4
.L_19:
        /*0008*/ 	.byte	0x04, 0x17
        /*000a*/ 	.short	(.L_21 - .L_20)
.L_20:
        /*000c*/ 	.word	0x00000000
        /*0010*/ 	.short	0x0006
        /*0012*/ 	.short	0x0020
        /*0014*/ 	.byte	0x00, 0xf0, 0x11, 0x00


	//----- nvinfo : EIATTR_KPARAM_INFO
	.align		4
.L_21:
        /*0018*/ 	.byte	0x04, 0x17
        /*001a*/ 	.short	(.L_23 - .L_22)
.L_22:
        /*001c*/ 	.word	0x00000000
        /*0020*/ 	.short	0x0005
        /*0022*/ 	.short	0x001c
        /*0024*/ 	.byte	0x00, 0xf0, 0x11, 0x00


	//----- nvinfo : EIATTR_KPARAM_INFO
	.align		4
.L_23:
        /*0028*/ 	.byte	0x04, 0x17
        /*002a*/ 	.short	(.L_25 - .L_24)
.L_24:
        /*002c*/ 	.word	0x00000000
        /*0030*/ 	.short	0x0004
        /*0032*/ 	.short	0x0018
        /*0034*/ 	.byte	0x00, 0xf0, 0x11, 0x00


	//----- nvinfo : EIATTR_KPARAM_INFO
	.align		4
.L_25:
        /*0038*/ 	.byte	0x04, 0x17
        /*003a*/ 	.short	(.L_27 - .L_26)
.L_26:
        /*003c*/ 	.word	0x00000000
        /*0040*/ 	.short	0x0003
        /*0042*/ 	.short	0x0014
        /*0044*/ 	.byte	0x00, 0xf0, 0x11, 0x00


	//----- nvinfo : EIATTR_KPARAM_INFO
	.align		4
.L_27:
        /*0048*/ 	.byte	0x04, 0x17
        /*004a*/ 	.short	(.L_29 - .L_28)
.L_28:
        /*004c*/ 	.word	0x00000000
        /*0050*/ 	.short	0x0002
        /*0052*/ 	.short	0x0010
        /*0054*/ 	.byte	0x00, 0xf0, 0x11, 0x00


	//----- nvinfo : EIATTR_KPARAM_INFO
	.align		4
.L_29:
        /*0058*/ 	.byte	0x04, 0x17
        /*005a*/ 	.short	(.L_31 - .L_30)
.L_30:
        /*005c*/ 	.word	0x00000000
        /*0060*/ 	.short	0x0001
        /*0062*/ 	.short	0x0008
        /*0064*/ 	.byte	0x00, 0xf5, 0x21, 0x00


	//----- nvinfo : EIATTR_KPARAM_INFO
	.align		4
.L_31:
        /*0068*/ 	.byte	0x04, 0x17
        /*006a*/ 	.short	(.L_33 - .L_32)
.L_32:
        /*006c*/ 	.word	0x00000000
        /*0070*/ 	.short	0x0000
        /*0072*/ 	.short	0x0000
        /*0074*/ 	.byte	0x00, 0xf5, 0x21, 0x00


	//----- nvinfo : EIATTR_SPARSE_MMA_MASK
	.align		4
.L_33:
        /*0078*/ 	.byte	0x03, 0x50
        /*007a*/ 	.short	0x0000


	//----- nvinfo : EIATTR_MAXREG_COUNT
	.align		4
        /*007c*/ 	.byte	0x03, 0x1b
        /*007e*/ 	.short	0x00ff


	//----- nvinfo : EIATTR_MERCURY_ISA_VERSION
	.align		4
        /*0080*/ 	.byte	0x03, 0x5f
        /*0082*/ 	.short	0x0101


	//----- nvinfo : EIATTR_VRC_CTA_INIT_COUNT
	.align		4
        /*0084*/ 	.byte	0x02, 0x4a
	.zero		1
	.zero		1


	//----- nvinfo : EIATTR_EXIT_INSTR_OFFSETS
	.align		4
        /*0088*/ 	.byte	0x04, 0x1c
        /*008a*/ 	.short	(.L_35 - .L_34)


	//   ....[0]....
.L_34:
        /*008c*/ 	.word	0x00000170


	//   ....[1]....
        /*0090*/ 	.word	0x00000260


	//   ....[2]....
        /*0094*/ 	.word	0x000002d0


	//----- nvinfo : EIATTR_CBANK_PARAM_SIZE
	.align		4
.L_35:
        /*0098*/ 	.byte	0x03, 0x19
        /*009a*/ 	.short	0x0024


	//----- nvinfo : EIATTR_PARAM_CBANK
	.align		4
        /*009c*/ 	.byte	0x04, 0x0a
        /*009e*/ 	.short	(.L_37 - .L_36)
	.align		4
.L_36:
        /*00a0*/ 	.word	index@(.nv.constant0._Z18setAliveDeadKernelPKcPcjjjjj)
        /*00a4*/ 	.short	0x0380
        /*00a6*/ 	.short	0x0024


	//----- nvinfo : EIATTR_SW_WAR
	.align		4
.L_37:
        /*00a8*/ 	.byte	0x04, 0x36
        /*00aa*/ 	.short	(.L_39 - .L_38)
.L_38:
        /*00ac*/ 	.word	0x00000008
.L_39:


//--------------------- .nv.info._Z18sumNeighborsKernelPKcPcjjj --------------------------
	.section	.nv.info._Z18sumNeighborsKernelPKcPcjjj,"",@"SHT_CUDA_INFO"
	.sectionflags	@""
	.align	4


	//----- nvinfo : EIATTR_CUDA_API_VERSION
	.align		4
        /*0000*/ 	.byte	0x04, 0x37
        /*0002*/ 	.short	(.L_41 - .L_40)
.L_40:
        /*0004*/ 	.word	0x00000082


	//----- nvinfo : EIATTR_KPARAM_INFO
	.align		4
.L_41:
        /*0008*/ 	.byte	0x04, 0x17
        /*000a*/ 	.short	(.L_43 - .L_42)
.L_42:
        /*000c*/ 	.word	0x00000000
        /*0010*/ 	.short	0x0004
        /*0012*/ 	.short	0x0018
        /*0014*/ 	.byte	0x00, 0xf0, 0x11, 0x00


	//----- nvinfo : EIATTR_KPARAM_INFO
	.align		4
.L_43:
        /*0018*/ 	.byte	0x04, 0x17
        /*001a*/ 	.short	(.L_45 - .L_44)
.L_44:
        /*001c*/ 	.word	0x00000000
        /*0020*/ 	.short	0x0003
        /*0022*/ 	.short	0x0014
        /*0024*/ 	.byte	0x00, 0xf0, 0x11, 0x00


	//----- nvinfo : EIATTR_KPARAM_INFO
	.align		4
.L_45:
        /*0028*/ 	.byte	0x04, 0x17
        /*002a*/ 	.short	(.L_47 - .L_46)
.L_46:
        /*002c*/ 	.word	0x00000000
        /*0030*/ 	.short	0x0002
        /*0032*/ 	.short	0x0010
        /*0034*/ 	.byte	0x00, 0xf0, 0x11, 0x00


	//----- nvinfo : EIATTR_KPARAM_INFO
	.align		4
.L_47:
        /*0038*/ 	.byte	0x04, 0x17
        /*003a*/ 	.short	(.L_49 - .L_48)
.L_48:
        /*003c*/ 	.word	0x00000000
        /*0040*/ 	.short	0x0001
        /*0042*/ 	.short	0x0008
        /*0044*/ 	.byte	0x00, 0xf5, 0x21, 0x00


	//----- nvinfo : EIATTR_KPARAM_INFO
	.align		4
.L_49:
        /*0048*/ 	.byte	0x04, 0x17
        /*004a*/ 	.short	(.L_51 - .L_50)
.L_50:
        /*004c*/ 	.word	0x00000000
        /*0050*/ 	.short	0x0000
        /*0052*/ 	.short	0x0000
        /*0054*/ 	.byte	0x00, 0xf5, 0x21, 0x00


	//----- nvinfo : EIATTR_SPARSE_MMA_MASK
	.align		4
.L_51:
        /*0058*/ 	.byte	0x03, 0x50
        /*005a*/ 	.short	0x0000


	//----- nvinfo : EIATTR_MAXREG_COUNT
	.align		4
        /*005c*/ 	.byte	0x03, 0x1b
        /*005e*/ 	.short	0x00ff


	//----- nvinfo : EIATTR_MERCURY_ISA_VERSION
	.align		4
        /*0060*/ 	.byte	0x03, 0x5f
        /*0062*/ 	.short	0x0101


	//----- nvinfo : EIATTR_VRC_CTA_INIT_COUNT
	.align		4
        /*0064*/ 	.byte	0x02, 0x4a
	.zero		1
	.zero		1


	//----- nvinfo : EIATTR_EXIT_INSTR_OFFSETS
	.align		4
        /*0068*/ 	.byte	0x04, 0x1c
        /*006a*/ 	.short	(.L_53 - .L_52)


	//   ....[0]....
.L_52:
        /*006c*/ 	.word	0x00000150


	//   ....[1]....
        /*0070*/ 	.word	0x00001330


	//----- nvinfo : EIATTR_CBANK_PARAM_SIZE
	.align		4
.L_53:
        /*0074*/ 	.byte	0x03, 0x19
        /*0076*/ 	.short	0x001c


	//----- nvinfo : EIATTR_PARAM_CBANK
	.align		4
        /*0078*/ 	.byte	0x04, 0x0a
        /*007a*/ 	.short	(.L_55 - .L_54)
	.align		4
.L_54:
        /*007c*/ 	.word	index@(.nv.constant0._Z18sumNeighborsKernelPKcPcjjj)
        /*0080*/ 	.short	0x0380
        /*0082*/ 	.short	0x001c


	//----- nvinfo : EIATTR_SW_WAR
	.align		4
.L_55:
        /*0084*/ 	.byte	0x04, 0x36
        /*0086*/ 	.short	(.L_57 - .L_56)
.L_56:
        /*0088*/ 	.word	0x00000008
.L_57:


//--------------------- .nv.info._Z13lifeItrKernelPKcPcjjjjj --------------------------
	.section	.nv.info._Z13lifeItrKernelPKcPcjjjjj,"",@"SHT_CUDA_INFO"
	.sectionflags	@""
	.align	4


	//----- nvinfo : EIATTR_CUDA_API_VERSION
	.align		4
        /*0000*/ 	.byte	0x04, 0x37
        /*0002*/ 	.short	(.L_59 - .L_58)
.L_58:
        /*0004*/ 	.word	0x00000082


	//----- nvinfo : EIATTR_KPARAM_INFO
	.align		4
.L_59:
        /*0008*/ 	.byte	0x04, 0x17
        /*000a*/ 	.short	(.L_61 - .L_60)
.L_60:
        /*000c*/ 	.word	0x00000000
        /*0010*/ 	.short	0x0006
        /*0012*/ 	.short	0x0020
        /*0014*/ 	.byte	0x00, 0xf0, 0x11, 0x00


	//----- nvinfo : EIATTR_KPARAM_INFO
	.align		4
.L_61:
        /*0018*/ 	.byte	0x04, 0x17
        /*001a*/ 	.short	(.L_63 - .L_62)
.L_62:
        /*001c*/ 	.word	0x00000000
        /*0020*/ 	.short	0x0005
        /*0022*/ 	.short	0x001c
        /*0024*/ 	.byte	0x00, 0xf0, 0x11, 0x00


	//----- nvinfo : EIATTR_KPARAM_INFO
	.align		4
.L_63:
        /*0028*/ 	.byte	0x04, 0x17
        /*002a*/ 	.short	(.L_65 - .L_64)
.L_64:
        /*002c*/ 	.word	0x00000000
        /*0030*/ 	.short	0x0004
        /*0032*/ 	.short	0x0018
        /*0034*/ 	.byte	0x00, 0xf0, 0x11, 0x00


	//----- nvinfo : EIATTR_KPARAM_INFO
	.align		4
.L_65:
        /*0038*/ 	.byte	0x04, 0x17
        /*003a*/ 	.short	(.L_67 - .L_66)
.L_66:
        /*003c*/ 	.word	0x00000000
        /*0040*/ 	.short	0x0003
        /*0042*/ 	.short	0x0014
        /*0044*/ 	.byte	0x00, 0xf0, 0x11, 0x00


	//----- nvinfo : EIATTR_KPARAM_INFO
	.align		4
.L_67:
        /*0048*/ 	.byte	0x04, 0x17
        /*004a*/ 	.short	(.L_69 - .L_68)
.L_68:
        /*004c*/ 	.word	0x00000000
        /*0050*/ 	.short	0x0002
        /*0052*/ 	.short	0x0010
        /*0054*/ 	.byte	0x00, 0xf0, 0x11, 0x00


	//----- nvinfo : EIATTR_KPARAM_INFO
	.align		4
.L_69:
        /*0058*/ 	.byte	0x04, 0x17
        /*005a*/ 	.short	(.L_71 - .L_70)
.L_70:
        /*005c*/ 	.word	0x00000000
        /*0060*/ 	.short	0x0001
        /*0062*/ 	.short	0x0008
        /*0064*/ 	.byte	0x00, 0xf5, 0x21, 0x00


	//----- nvinfo : EIATTR_KPARAM_INFO
	.align		4
.L_71:
        /*0068*/ 	.byte	0x04, 0x17
        /*006a*/ 	.short	(.L_73 - .L_72)
.L_72:
        /*006c*/ 	.word	0x00000000
        /*0070*/ 	.short	0x0000
        /*0072*/ 	.short	0x0000
        /*0074*/ 	.byte	0x00, 0xf5, 0x21, 0x00


	//----- nvinfo : EIATTR_SPARSE_MMA_MASK
	.align		4
.L_73:
        /*0078*/ 	.byte	0x03, 0x50
        /*007a*/ 	.short	0x0000


	//----- nvinfo : EIATTR_MAXREG_COUNT
	.align		4
        /*007c*/ 	.byte	0x03, 0x1b
        /*007e*/ 	.short	0x00ff


	//----- nvinfo : EIATTR_NUM_BARRIERS
	.align		4
        /*0080*/ 	.byte	0x02, 0x4c
        /*0082*/ 	.byte	0x01
	.zero		1


	//----- nvinfo : EIATTR_MERCURY_ISA_VERSION
	.align		4
        /*0084*/ 	.byte	0x03, 0x5f
        /*0086*/ 	.short	0x0101


	//----- nvinfo : EIATTR_VRC_CTA_INIT_COUNT
	.align		4
        /*0088*/ 	.byte	0x02, 0x4a
	.zero		1
	.zero		1


	//----- nvinfo : EIATTR_EXIT_INSTR_OFFSETS
	.align		4
        /*008c*/ 	.byte	0x04, 0x1c
        /*008e*/ 	.short	(.L_75 - .L_74)


	//   ....[0]....
.L_74:
        /*0090*/ 	.word	0x000001a0


	//   ....[1]....
        /*0094*/ 	.word	0x00002710


	//   ....[2]....
        /*0098*/ 	.word	0x00002770


	//----- nvinfo : EIATTR_CRS_STACK_SIZE
	.align		4
.L_75:
        /*009c*/ 	.byte	0x04, 0x1e
        /*009e*/ 	.short	(.L_77 - .L_76)
.L_76:
        /*00a0*/ 	.word	0x00000000


	//----- nvinfo : EIATTR_CBANK_PARAM_SIZE
	.align		4
.L_77:
        /*00a4*/ 	.byte	0x03, 0x19
        /*00a6*/ 	.short	0x0024


	//----- nvinfo : EIATTR_PARAM_CBANK
	.align		4
        /*00a8*/ 	.byte	0x04, 0x0a
        /*00aa*/ 	.short	(.L_79 - .L_78)
	.align		4
.L_78:
        /*00ac*/ 	.word	index@(.nv.constant0._Z13lifeItrKernelPKcPcjjjjj)
        /*00b0*/ 	.short	0x0380
        /*00b2*/ 	.short	0x0024


	//----- nvinfo : EIATTR_SW_WAR
	.align		4
.L_79:
        /*00b4*/ 	.byte	0x04, 0x36
        /*00b6*/ 	.short	(.L_81 - .L_80)
.L_80:
        /*00b8*/ 	.word	0x00000008
.L_81:


//--------------------- .nv.callgraph             --------------------------
	.section	.nv.callgraph,"",@"SHT_CUDA_CALLGRAPH"
	.align	4
	.sectionentsize	8
	.align		4
        /*0000*/ 	.word	0x00000000
	.align		4
        /*0004*/ 	.word	0xffffffff
	.align		4
        /*0008*/ 	.word	0x00000000
	.align		4
        /*000c*/ 	.word	0xfffffffe
	.align		4
        /*0010*/ 	.word	0x00000000
	.align		4
        /*0014*/ 	.word	0xfffffffd
	.align		4
        /*0018*/ 	.word	0x00000000
	.align		4
        /*001c*/ 	.word	0xfffffffc


//--------------------- .text._Z18setAliveDeadKernelPKcPcjjjjj --------------------------
	.section	.text._Z18setAliveDeadKernelPKcPcjjjjj,"ax",@progbits
	.align	128
        .global         _Z18setAliveDeadKernelPKcPcjjjjj
        .type           _Z18setAliveDeadKernelPKcPcjjjjj,@function
        .size           _Z18setAliveDeadKernelPKcPcjjjjj,(.L_x_57 - _Z18setAliveDeadKernelPKcPcjjjjj)
        .other          _Z18setAliveDeadKernelPKcPcjjjjj,@"STO_CUDA_ENTRY STV_DEFAULT"
_Z18setAliveDeadKernelPKcPcjjjjj:
.text._Z18setAliveDeadKernelPKcPcjjjjj:
[----:B------:R-:W-:Y:S01]  /*0000*/  LDC R1, c[0x0][0x37c] ;  /* 0x0000df00ff017b82 */ /* 0x000fe20000000800 */
[----:B------:R-:W0:Y:S07]  /*0010*/  S2R R2, SR_TID.Y ;  /* 0x0000000000027919 */ /* 0x000e2e0000002200 */
[----:B------:R-:W1:Y:S01]  /*0020*/  LDC R0, c[0x0][0x360] ;  /* 0x0000d800ff007b82 */ /* 0x000e620000000800 */
[----:B------:R-:W2:Y:S01]  /*0030*/  LDCU.64 UR4, c[0x0][0x390] ;  /* 0x00007200ff0477ac */ /* 0x000ea20008000a00 */
[----:B------:R-:W1:Y:S01]  /*0040*/  S2R R5, SR_TID.X ;  /* 0x0000000000057919 */ /* 0x000e620000002100 */
[----:B------:R-:W3:Y:S01]  /*0050*/  LDCU UR10, c[0x0][0x398] ;  /* 0x00007300ff0a77ac */ /* 0x000ee20008000800 */
[----:B------:R-:W4:Y:S04]  /*0060*/  S2R R7, SR_TID.Z ;  /* 0x0000000000077919 */ /* 0x000f280000002300 */
[----:B------:R-:W0:Y:S08]  /*0070*/  S2UR UR8, SR_CTAID.Y ;  /* 0x00000000000879c3 */ /* 0x000e300000002600 */
[----:B------:R-:W0:Y:S01]  /*0080*/  LDC R3, c[0x0][0x364] ;  /* 0x0000d900ff037b82 */ /* 0x000e220000000800 */
[----:B--2---:R-:W-:-:S02]  /*0090*/  UIADD3 UR6, UPT, UPT, UR5, -0x1, URZ ;  /* 0xffffffff05067890 */ /* 0x004fc4000fffe0ff */
[----:B------:R-:W-:-:S05]  /*00a0*/  UIADD3 UR4, UPT, UPT, UR4, -0x1, URZ ;  /* 0xffffffff04047890 */ /* 0x000fca000fffe0ff */
[----:B------:R-:W1:Y:S08]  /*00b0*/  S2UR UR7, SR_CTAID.X ;  /* 0x00000000000779c3 */ /* 0x000e700000002500 */
[----:B------:R-:W4:Y:S08]  /*00c0*/  S2UR UR9, SR_CTAID.Z ;  /* 0x00000000000979c3 */ /* 0x000f300000002700 */
[----:B------:R-:W4:Y:S01]  /*00d0*/  LDC R4, c[0x0][0x368] ;  /* 0x0000da00ff047b82 */ /* 0x000f220000000800 */
[----:B0-----:R-:W-:-:S05]  /*00e0*/  IMAD R3, R3, UR8, R2 ;  /* 0x0000000803037c24 */ /* 0x001fca000f8e0202 */
[----:B------:R-:W-:Y:S01]  /*00f0*/  ISETP.GT.U32.AND P0, PT, R3, UR6, PT ;  /* 0x0000000603007c0c */ /* 0x000fe2000bf04070 */
[----:B---3--:R-:W-:Y:S01]  /*0100*/  UIADD3 UR6, UPT, UPT, UR10, -0x1, URZ ;  /* 0xffffffff0a067890 */ /* 0x008fe2000fffe0ff */
[----:B-1----:R-:W-:-:S04]  /*0110*/  IMAD R0, R0, UR7, R5 ;  /* 0x0000000700007c24 */ /* 0x002fc8000f8e0205 */
[C---:B------:R-:W-:Y:S01]  /*0120*/  IMAD R3, R0.reuse, UR5, R3 ;  /* 0x0000000500037c24 */ /* 0x040fe2000f8e0203 */
[----:B------:R-:W-:Y:S01]  /*0130*/  ISETP.GT.U32.OR P0, PT, R0, UR4, P0 ;  /* 0x0000000400007c0c */ /* 0x000fe20008704470 */
[----:B----4-:R-:W-:-:S04]  /*0140*/  IMAD R2, R4, UR9, R7 ;  /* 0x0000000904027c24 */ /* 0x010fc8000f8e0207 */
[----:B------:R-:W-:Y:S01]  /*0150*/  IMAD R7, R3, UR10, R2 ;  /* 0x0000000a03077c24 */ /* 0x000fe2000f8e0202 */
[----:B------:R-:W-:-:S13]  /*0160*/  ISETP.GT.U32.OR P0, PT, R2, UR6, P0 ;  /* 0x0000000602007c0c */ /* 0x000fda0008704470 */
[----:B------:R-:W-:Y:S05]  /*0170*/  @P0 EXIT ;  /* 0x000000000000094d */ /* 0x000fea0003800000 */
[----:B------:R-:W0:Y:S01]  /*0180*/  LDCU.64 UR6, c[0x0][0x380] ;  /* 0x00007000ff0677ac */ /* 0x000e220008000a00 */
[----:B------:R-:W-:Y:S01]  /*0190*/  SHF.R.S32.HI R0, RZ, 0x1f, R7 ;  /* 0x0000001fff007819 */ /* 0x000fe20000011407 */
[----:B------:R-:W1:Y:S01]  /*01a0*/  LDCU.64 UR4, c[0x0][0x358] ;  /* 0x00006b00ff0477ac */ /* 0x000e620008000a00 */
[----:B0-----:R-:W-:Y:S01]  /*01b0*/  IADD3 R2, P0, PT, R7, UR6, RZ ;  /* 0x0000000607027c10 */ /* 0x001fe2000ff1e0ff */
[----:B------:R-:W0:Y:S03]  /*01c0*/  LDCU UR6, c[0x0][0x3a0] ;  /* 0x00007400ff0677ac */ /* 0x000e260008000800 */
[----:B------:R-:W-:Y:S01]  /*01d0*/  IADD3.X R3, PT, PT, R0, UR7, RZ, P0, !PT ;  /* 0x0000000700037c10 */ /* 0x000fe200087fe4ff */
[----:B------:R-:W2:Y:S04]  /*01e0*/  LDCU UR7, c[0x0][0x39c] ;  /* 0x00007380ff0777ac */ /* 0x000ea80008000800 */
[----:B-1----:R-:W0:Y:S02]  /*01f0*/  LDG.E.S8 R2, desc[UR4][R2.64] ;  /* 0x0000000402027981 */ /* 0x002e24000c1e1300 */
[----:B0-----:R-:W-:-:S04]  /*0200*/  ISETP.GT.U32.AND P0, PT, R2, UR6, PT ;  /* 0x0000000602007c0c */ /* 0x001fc8000bf04070 */
[----:B--2---:R-:W-:-:S13]  /*0210*/  ISETP.GE.U32.AND P0, PT, R2, UR7, !P0 ;  /* 0x0000000702007c0c */ /* 0x004fda000c706070 */
[----:B------:R-:W0:Y:S02]  /*0220*/  @!P0 LDC.64 R4, c[0x0][0x388] ;  /* 0x0000e200ff048b82 */ /* 0x000e240000000a00 */
[----:B0-----:R-:W-:-:S05]  /*0230*/  @!P0 IADD3 R4, P1, PT, R7, R4, RZ ;  /* 0x0000000407048210 */ /* 0x001fca0007f3e0ff */
[----:B------:R-:W-:-:S05]  /*0240*/  @!P0 IMAD.X R5, R0, 0x1, R5, P1 ;  /* 0x0000000100058824 */ /* 0x000fca00008e0605 */
[----:B------:R0:W-:Y:S01]  /*0250*/  @!P0 STG.E.U8 desc[UR4][R4.64], RZ ;  /* 0x000000ff04008986 */ /* 0x0001e2000c101104 */
[----:B------:R-:W-:Y:S05]  /*0260*/  @!P0 EXIT ;  /* 0x000000000000894d */ /* 0x000fea0003800000 */
[----:B------:R-:W1:Y:S01]  /*0270*/  LDCU.64 UR6, c[0x0][0x388] ;  /* 0x00007100ff0677ac */ /* 0x000e620008000a00 */
[----:B0-----:R-:W-:Y:S01]  /*0280*/  IMAD.MOV.U32 R4, RZ, RZ, 0x1 ;  /* 0x00000001ff047424 */ /* 0x001fe200078e00ff */
[----:B-1----:R-:W-:-:S04]  /*0290*/  IADD3 R2, P0, PT, R7, UR6, RZ ;  /* 0x0000000607027c10 */ /* 0x002fc8000ff1e0ff */
[----:B------:R-:W-:Y:S02]  /*02a0*/  IADD3.X R3, PT, PT, R0, UR7, RZ, P0, !PT ;  /* 0x0000000700037c10 */ /* 0x000fe400087fe4ff */
[----:B------:R-:W-:-:S05]  /*02b0*/  PRMT R0, R4, 0x7610, R0 ;  /* 0x0000761004007816 */ /* 0x000fca0000000000 */
[----:B------:R-:W-:Y:S01]  /*02c0*/  STG.E.U8 desc[UR4][R2.64], R0 ;  /* 0x0000000002007986 */ /* 0x000fe2000c101104 */
[----:B------:R-:W-:Y:S05]  /*02d0*/  EXIT ;  /* 0x000000000000794d */ /* 0x000fea0003800000 */
.L_x_0:
[----:B------:R-:W-:-:S00]  /*02e0*/  BRA `(.L_x_0) ;  /* 0xfffffffc00fc7947 */ /* 0x000fc0000383ffff */
[----:B------:R-:W-:-:S00]  /*02f0*/  NOP ;  /* 0x0000000000007918 */ /* 0x000fc00000000000 */
        /* <DEDUP_REMOVED lines=8> */
.L_x_57:


//--------------------- .text._Z18sumNeighborsKernelPKcPcjjj --------------------------
	.section	.text._Z18sumNeighborsKernelPKcPcjjj,"ax",@progbits
	.align	128
        .global         _Z18sumNeighborsKernelPKcPcjjj
        .type           _Z18sumNeighborsKernelPKcPcjjj,@function
        .size           _Z18sumNeighborsKernelPKcPcjjj,(.L_x_58 - _Z18sumNeighborsKernelPKcPcjjj)
        .other          _Z18sumNeighborsKernelPKcPcjjj,@"STO_CUDA_ENTRY STV_DEFAULT"
_Z18sumNeighborsKernelPKcPcjjj:
.text._Z18sumNeighborsKernelPKcPcjjj:
[----:B------:R-:W-:Y:S01]  /*0000*/  LDC R1, c[0x0][0x37c] ;  /* 0x0000df00ff017b82 */ /* 0x000fe20000000800 */
[----:B------:R-:W0:Y:S07]  /*0010*/  S2R R5, SR_TID.Y ;  /* 0x0000000000057919 */ /* 0x000e2e0000002200 */
[----:B------:R-:W1:Y:S01]  /*0020*/  LDC R3, c[0x0][0x360] ;  /* 0x0000d800ff037b82 */ /* 0x000e620000000800 */
[----:B------:R-:W2:Y:S01]  /*0030*/  LDCU UR7, c[0x0][0x398] ;  /* 0x00007300ff0777ac */ /* 0x000ea20008000800 */
[----:B------:R-:W1:Y:S01]  /*0040*/  S2R R0, SR_TID.X ;  /* 0x0000000000007919 */ /* 0x000e620000002100 */
[----:B------:R-:W3:Y:S05]  /*0050*/  S2R R7, SR_TID.Z ;  /* 0x0000000000077919 */ /* 0x000eea0000002300 */
[----:B------:R-:W0:Y:S08]  /*0060*/  S2UR UR5, SR_CTAID.Y ;  /* 0x00000000000579c3 */ /* 0x000e300000002600 */
[----:B------:R-:W0:Y:S08]  /*0070*/  LDC R6, c[0x0][0x364] ;  /* 0x0000d900ff067b82 */ /* 0x000e300000000800 */
[----:B------:R-:W4:Y:S08]  /*0080*/  LDC.64 R14, c[0x0][0x390] ;  /* 0x0000e400ff0e7b82 */ /* 0x000f300000000a00 */
[----:B------:R-:W1:Y:S08]  /*0090*/  S2UR UR4, SR_CTAID.X ;  /* 0x00000000000479c3 */ /* 0x000e700000002500 */
[----:B------:R-:W3:Y:S01]  /*00a0*/  S2UR UR6, SR_CTAID.Z ;  /* 0x00000000000679c3 */ /* 0x000ee20000002700 */
[----:B0-----:R-:W-:-:S07]  /*00b0*/  IMAD R6, R6, UR5, R5 ;  /* 0x0000000506067c24 */ /* 0x001fce000f8e0205 */
[----:B------:R-:W3:Y:S01]  /*00c0*/  LDC R2, c[0x0][0x368] ;  /* 0x0000da00ff027b82 */ /* 0x000ee20000000800 */
[----:B----4-:R-:W-:-:S05]  /*00d0*/  VIADD R5, R15, 0xffffffff ;  /* 0xffffffff0f057836 */ /* 0x010fca0000000000 */
[----:B------:R-:W-:Y:S01]  /*00e0*/  ISETP.GT.U32.AND P0, PT, R6, R5, PT ;  /* 0x000000050600720c */ /* 0x000fe20003f04070 */
[----:B-1----:R-:W-:Y:S01]  /*00f0*/  IMAD R3, R3, UR4, R0 ;  /* 0x0000000403037c24 */ /* 0x002fe2000f8e0200 */
[----:B--2---:R-:W-:Y:S01]  /*0100*/  UIADD3 UR4, UPT, UPT, UR7, -0x1, URZ ;  /* 0xffffffff07047890 */ /* 0x004fe2000fffe0ff */
[----:B------:R-:W-:-:S05]  /*0110*/  VIADD R0, R14, 0xffffffff ;  /* 0xffffffff0e007836 */ /* 0x000fca0000000000 */
[----:B------:R-:W-:Y:S01]  /*0120*/  ISETP.GT.U32.OR P0, PT, R3, R0, P0 ;  /* 0x000000000300720c */ /* 0x000fe20000704470 */
[----:B---3--:R-:W-:-:S05]  /*0130*/  IMAD R5, R2, UR6, R7 ;  /* 0x0000000602057c24 */ /* 0x008fca000f8e0207 */
[----:B------:R-:W-:-:S13]  /*0140*/  ISETP.GT.U32.OR P0, PT, R5, UR4, P0 ;  /* 0x0000000405007c0c */ /* 0x000fda0008704470 */
[----:B------:R-:W-:Y:S05]  /*0150*/  @P0 EXIT ;  /* 0x000000000000094d */ /* 0x000fea0003800000 */
[C---:B------:R-:W-:Y:S01]  /*0160*/  VIADD R0, R6.reuse, 0xffffffff ;  /* 0xffffffff06007836 */ /* 0x040fe20000000000 */
[C---:B------:R-:W-:Y:S01]  /*0170*/  ISETP.NE.AND P2, PT, R6.reuse, RZ, PT ;  /* 0x000000ff0600720c */ /* 0x040fe20003f45270 */
[----:B------:R-:W-:Y:S01]  /*0180*/  VIADD R7, R3, 0xffffffff ;  /* 0xffffffff03077836 */ /* 0x000fe20000000000 */
[-C--:B------:R-:W-:Y:S01]  /*0190*/  ISETP.GE.U32.AND P5, PT, R6, R15.reuse, PT ;  /* 0x0000000f0600720c */ /* 0x080fe20003fa6070 */
[----:B------:R-:W-:Y:S01]  /*01a0*/  VIADD R2, R5, 0xffffffff ;  /* 0xffffffff05027836 */ /* 0x000fe20000000000 */
[C---:B------:R-:W-:Y:S01]  /*01b0*/  ISETP.GE.U32.AND P0, PT, R0.reuse, R15, PT ;  /* 0x0000000f0000720c */ /* 0x040fe20003f06070 */
[----:B------:R-:W-:Y:S01]  /*01c0*/  IMAD R4, R15, UR7, RZ ;  /* 0x000000070f047c24 */ /* 0x000fe2000f8e02ff */
[----:B------:R-:W-:Y:S01]  /*01d0*/  ISETP.GE.U32.AND P1, PT, R7, R14, PT ;  /* 0x0000000e0700720c */ /* 0x000fe20003f26070 */
[----:B------:R-:W-:Y:S01]  /*01e0*/  VIADD R17, R3, 0x1 ;  /* 0x0000000103117836 */ /* 0x000fe20000000000 */
[----:B------:R-:W-:Y:S01]  /*01f0*/  SEL R0, R0, RZ, !P0 ;  /* 0x000000ff00007207 */ /* 0x000fe20004000000 */
[----:B------:R-:W0:Y:S01]  /*0200*/  LDCU.64 UR4, c[0x0][0x358] ;  /* 0x00006b00ff0477ac */ /* 0x000e220008000a00 */
[----:B------:R-:W-:-:S02]  /*0210*/  ISETP.GE.U32.AND P3, PT, R2, UR7, PT ;  /* 0x0000000702007c0c */ /* 0x000fc4000bf66070 */
[----:B------:R-:W-:Y:S01]  /*0220*/  ISETP.GE.AND P0, PT, R3, 0x1, PT ;  /* 0x000000010300780c */ /* 0x000fe20003f06270 */
[----:B------:R-:W1:Y:S01]  /*0230*/  LDCU.64 UR8, c[0x0][0x388] ;  /* 0x00007100ff0877ac */ /* 0x000e620008000a00 */
[----:B------:R-:W-:Y:S02]  /*0240*/  SEL R7, R7, RZ, !P1 ;  /* 0x000000ff07077207 */ /* 0x000fe40004800000 */
[----:B------:R-:W-:Y:S02]  /*0250*/  SEL R9, R0, R15, P2 ;  /* 0x0000000f00097207 */ /* 0x000fe40001000000 */
[C---:B------:R-:W-:Y:S02]  /*0260*/  ISETP.NE.AND P1, PT, R5.reuse, RZ, PT ;  /* 0x000000ff0500720c */ /* 0x040fe40003f25270 */
[----:B------:R-:W-:Y:S01]  /*0270*/  SEL R10, R2, RZ, !P3 ;  /* 0x000000ff020a7207 */ /* 0x000fe20005800000 */
[----:B------:R-:W-:Y:S01]  /*0280*/  VIADD R2, R5, 0x1 ;  /* 0x0000000105027836 */ /* 0x000fe20000000000 */
[----:B------:R-:W-:-:S02]  /*0290*/  SEL R24, R7, R14, P0 ;  /* 0x0000000e07187207 */ /* 0x000fc40000000000 */
[----:B------:R-:W-:Y:S02]  /*02a0*/  ISETP.NE.AND P6, PT, R6, R9, PT ;  /* 0x000000090600720c */ /* 0x000fe40003fc5270 */
[----:B------:R-:W-:Y:S01]  /*02b0*/  SEL R10, R10, UR7, P1 ;  /* 0x000000070a0a7c07 */ /* 0x000fe20008800000 */
[-C--:B------:R-:W-:Y:S01]  /*02c0*/  IMAD R22, R4, R24.reuse, RZ ;  /* 0x0000001804167224 */ /* 0x080fe200078e02ff */
[----:B------:R-:W-:Y:S02]  /*02d0*/  ISETP.NE.OR P1, PT, R3, R24, P6 ;  /* 0x000000180300720c */ /* 0x000fe40003725670 */
[----:B------:R-:W-:Y:S01]  /*02e0*/  ISETP.GE.U32.AND P3, PT, R5, UR7, PT ;  /* 0x0000000705007c0c */ /* 0x000fe2000bf66070 */
[----:B------:R-:W-:Y:S01]  /*02f0*/  IMAD R11, R9, UR7, R22 ;  /* 0x00000007090b7c24 */ /* 0x000fe2000f8e0216 */
[----:B------:R-:W-:Y:S02]  /*0300*/  ISETP.EQ.AND P4, PT, R5, R10, !P1 ;  /* 0x0000000a0500720c */ /* 0x000fe40004f82270 */
[----:B------:R-:W-:-:S02]  /*0310*/  ISETP.GE.U32.AND P0, PT, R2, UR7, PT ;  /* 0x0000000702007c0c */ /* 0x000fc4000bf06070 */
[----:B------:R-:W-:Y:S02]  /*0320*/  SEL R8, R5, RZ, !P3 ;  /* 0x000000ff05087207 */ /* 0x000fe40005800000 */
[----:B------:R-:W-:Y:S02]  /*0330*/  SEL R2, R2, RZ, !P0 ;  /* 0x000000ff02027207 */ /* 0x000fe40004000000 */
[----:B------:R-:W-:Y:S02]  /*0340*/  ISETP.GE.AND P0, PT, R3, -0x1, PT ;  /* 0xffffffff0300780c */ /* 0x000fe40003f06270 */
[----:B------:R-:W-:Y:S02]  /*0350*/  SEL R7, R6, RZ, !P5 ;  /* 0x000000ff06077207 */ /* 0x000fe40006800000 */
[----:B------:R-:W-:Y:S01]  /*0360*/  ISETP.EQ.AND P5, PT, R5, R8, !P1 ;  /* 0x000000080500720c */ /* 0x000fe20004fa2270 */
[----:B------:R-:W2:Y:S01]  /*0370*/  @!P4 LDC.64 R18, c[0x0][0x380] ;  /* 0x0000e000ff12cb82 */ /* 0x000ea20000000a00 */
[----:B------:R-:W-:Y:S01]  /*0380*/  ISETP.GE.U32.AND P2, PT, R3, R14, PT ;  /* 0x0000000e0300720c */ /* 0x000fe20003f46070 */
[----:B------:R-:W-:Y:S01]  /*0390*/  @!P4 IMAD.IADD R27, R11, 0x1, R10 ;  /* 0x000000010b1bc824 */ /* 0x000fe200078e020a */
[----:B------:R-:W-:-:S02]  /*03a0*/  ISETP.GE.AND P3, PT, R3, RZ, PT ;  /* 0x000000ff0300720c */ /* 0x000fc40003f66270 */
[----:B------:R-:W-:Y:S02]  /*03b0*/  SEL R13, R3, RZ, !P2 ;  /* 0x000000ff030d7207 */ /* 0x000fe40005000000 */
[-C--:B------:R-:W-:Y:S02]  /*03c0*/  ISETP.GE.U32.AND P2, PT, R17, R14.reuse, PT ;  /* 0x0000000e1100720c */ /* 0x080fe40003f46070 */
[----:B------:R-:W-:Y:S02]  /*03d0*/  SEL R12, R13, R14, P3 ;  /* 0x0000000e0d0c7207 */ /* 0x000fe40001800000 */
[----:B------:R-:W-:Y:S01]  /*03e0*/  ISETP.EQ.AND P1, PT, R5, R2, !P1 ;  /* 0x000000020500720c */ /* 0x000fe20004f22270 */
[----:B------:R-:W-:Y:S01]  /*03f0*/  @!P5 IMAD.IADD R29, R11, 0x1, R8 ;  /* 0x000000010b1dd824 */ /* 0x000fe200078e0208 */
[----:B------:R-:W-:Y:S02]  /*0400*/  ISETP.NE.AND P3, PT, R6, R7, PT ;  /* 0x000000070600720c */ /* 0x000fe40003f65270 */
[----:B------:R-:W-:-:S02]  /*0410*/  @P0 SEL R14, R17, RZ, !P2 ;  /* 0x000000ff110e0207 */ /* 0x000fc40005000000 */
[----:B------:R-:W3:Y:S01]  /*0420*/  @!P5 LDC.64 R16, c[0x0][0x380] ;  /* 0x0000e000ff10db82 */ /* 0x000ee20000000a00 */
[----:B------:R-:W-:Y:S02]  /*0430*/  ISETP.NE.OR P0, PT, R3, R24, P3 ;  /* 0x000000180300720c */ /* 0x000fe40001f05670 */
[----:B------:R-:W-:Y:S02]  /*0440*/  PRMT R0, RZ, 0x7610, R0 ;  /* 0x00007610ff007816 */ /* 0x000fe40000000000 */
[----:B--2---:R-:W-:-:S05]  /*0450*/  @!P4 IADD3 R26, P2, PT, R27, R18, RZ ;  /* 0x000000121b1ac210 */ /* 0x004fca0007f5e0ff */
[----:B------:R-:W-:Y:S01]  /*0460*/  @!P4 IMAD.X R27, RZ, RZ, R19, P2 ;  /* 0x000000ffff1bc224 */ /* 0x000fe200010e0613 */
[----:B------:R-:W-:Y:S01]  /*0470*/  ISETP.EQ.AND P2, PT, R5, R10, !P0 ;  /* 0x0000000a0500720c */ /* 0x000fe20004742270 */
[----:B------:R-:W2:Y:S03]  /*0480*/  @!P1 LDC.64 R18, c[0x0][0x380] ;  /* 0x0000e000ff129b82 */ /* 0x000ea60000000a00 */
[----:B0-----:R-:W4:Y:S09]  /*0490*/  @!P4 LDG.E.U8 R0, desc[UR4][R26.64] ;  /* 0x000000041a00c981 */ /* 0x001f32000c1e1100 */
[----:B------:R-:W0:Y:S01]  /*04a0*/  @!P2 LDC.64 R20, c[0x0][0x380] ;  /* 0x0000e000ff14ab82 */ /* 0x000e220000000a00 */
[----:B---3--:R-:W-:Y:S01]  /*04b0*/  @!P5 IADD3 R28, P4, PT, R29, R16, RZ ;  /* 0x000000101d1cd210 */ /* 0x008fe20007f9e0ff */
[----:B------:R-:W-:-:S04]  /*04c0*/  @!P1 IMAD.IADD R11, R11, 0x1, R2 ;  /* 0x000000010b0b9824 */ /* 0x000fc800078e0202 */
[----:B------:R-:W-:Y:S02]  /*04d0*/  @!P5 IMAD.X R29, RZ, RZ, R17, P4 ;  /* 0x000000ffff1dd224 */ /* 0x000fe400020e0611 */
[----:B------:R-:W-:Y:S01]  /*04e0*/  IMAD R13, R7, UR7, R22 ;  /* 0x00000007070d7c24 */ /* 0x000fe2000f8e0216 */
[----:B--2---:R-:W-:-:S03]  /*04f0*/  @!P1 IADD3 R18, P4, PT, R11, R18, RZ ;  /* 0x000000120b129210 */ /* 0x004fc60007f9e0ff */
[----:B------:R-:W4:Y:S01]  /*0500*/  @!P5 LDG.E.U8 R29, desc[UR4][R28.64] ;  /* 0x000000041c1dd981 */ /* 0x000f22000c1e1100 */
[----:B------:R-:W-:Y:S02]  /*0510*/  @!P2 IMAD.IADD R11, R10, 0x1, R13 ;  /* 0x000000010a0ba824 */ /* 0x000fe400078e020d */
[----:B------:R-:W-:-:S03]  /*0520*/  @!P1 IMAD.X R19, RZ, RZ, R19, P4 ;  /* 0x000000ffff139224 */ /* 0x000fc600020e0613 */
[----:B0-----:R-:W-:Y:S02]  /*0530*/  @!P2 IADD3 R20, P4, PT, R11, R20, RZ ;  /* 0x000000140b14a210 */ /* 0x001fe40007f9e0ff */
[----:B------:R0:W2:Y:S03]  /*0540*/  @!P1 LDG.E.U8 R11, desc[UR4][R18.64] ;  /* 0x00000004120b9981 */ /* 0x0000a6000c1e1100 */
[----:B------:R-:W-:-:S06]  /*0550*/  @!P2 IMAD.X R21, RZ, RZ, R21, P4 ;  /* 0x000000ffff15a224 */ /* 0x000fcc00020e0615 */
[----:B------:R-:W3:Y:S01]  /*0560*/  @!P2 LDG.E.U8 R21, desc[UR4][R20.64] ;  /* 0x000000041415a981 */ /* 0x000ee2000c1e1100 */
[C---:B------:R-:W-:Y:S02]  /*0570*/  ISETP.EQ.AND P4, PT, R5.reuse, R8, !P0 ;  /* 0x000000080500720c */ /* 0x040fe40004782270 */
[----:B------:R-:W-:-:S11]  /*0580*/  ISETP.EQ.AND P0, PT, R5, R2, !P0 ;  /* 0x000000020500720c */ /* 0x000fd60004702270 */
[----:B------:R-:W5:Y:S08]  /*0590*/  @!P4 LDC.64 R16, c[0x0][0x380] ;  /* 0x0000e000ff10cb82 */ /* 0x000f700000000a00 */
[----:B0-----:R-:W0:Y:S01]  /*05a0*/  @!P0 LDC.64 R18, c[0x0][0x380] ;  /* 0x0000e000ff128b82 */ /* 0x001e220000000a00 */
[----:B------:R-:W-:Y:S02]  /*05b0*/  VIADD R26, R6, 0x1 ;  /* 0x00000001061a7836 */ /* 0x000fe40000000000 */
[----:B------:R-:W-:-:S02]  /*05c0*/  @!P4 IMAD.IADD R27, R8, 0x1, R13 ;  /* 0x00000001081bc824 */ /* 0x000fc400078e020d */
[----:B------:R-:W-:Y:S02]  /*05d0*/  @!P0 IMAD.IADD R13, R2, 0x1, R13 ;  /* 0x00000001020d8824 */ /* 0x000fe400078e020d */
[----:B----4-:R-:W-:-:S05]  /*05e0*/  @!P5 IMAD.IADD R29, R0, 0x1, R29 ;  /* 0x00000001001dd824 */ /* 0x010fca00078e021d */
[----:B------:R-:W-:Y:S02]  /*05f0*/  @!P5 PRMT R0, R29, 0x7610, R0 ;  /* 0x000076101d00d816 */ /* 0x000fe40000000000 */
[----:B------:R-:W-:-:S03]  /*0600*/  ISETP.GE.U32.AND P5, PT, R26, R15, PT ;  /* 0x0000000f1a00720c */ /* 0x000fc60003fa6070 */
[----:B--2---:R-:W-:-:S05]  /*0610*/  @!P1 IMAD.IADD R11, R0, 0x1, R11 ;  /* 0x00000001000b9824 */ /* 0x004fca00078e020b */
[----:B------:R-:W-:Y:S02]  /*0620*/  @!P1 PRMT R0, R11, 0x7610, R0 ;  /* 0x000076100b009816 */ /* 0x000fe40000000000 */
[----:B------:R-:W-:-:S03]  /*0630*/  SEL R11, R26, RZ, !P5 ;  /* 0x000000ff1a0b7207 */ /* 0x000fc60006800000 */
[----:B---3--:R-:W-:Y:S01]  /*0640*/  @!P2 IMAD.IADD R21, R0, 0x1, R21 ;  /* 0x000000010015a824 */ /* 0x008fe200078e0215 */
[----:B-----5:R-:W-:Y:S02]  /*0650*/  @!P4 IADD3 R26, P1, PT, R27, R16, RZ ;  /* 0x000000101b1ac210 */ /* 0x020fe40007f3e0ff */
[----:B------:R-:W-:Y:S02]  /*0660*/  ISETP.NE.AND P5, PT, R6, R11, PT ;  /* 0x0000000b0600720c */ /* 0x000fe40003fa5270 */
[----:B------:R-:W-:Y:S01]  /*0670*/  @!P2 PRMT R0, R21, 0x7610, R0 ;  /* 0x000076101500a816 */ /* 0x000fe20000000000 */
[----:B------:R-:W-:Y:S01]  /*0680*/  @!P4 IMAD.X R27, RZ, RZ, R17, P1 ;  /* 0x000000ffff1bc224 */ /* 0x000fe200008e0611 */
[----:B0-----:R-:W-:Y:S02]  /*0690*/  @!P0 IADD3 R20, P2, PT, R13, R18, RZ ;  /* 0x000000120d148210 */ /* 0x001fe40007f5e0ff */
[----:B------:R-:W-:-:S03]  /*06a0*/  ISETP.NE.OR P1, PT, R3, R24, P5 ;  /* 0x000000180300720c */ /* 0x000fc60002f25670 */
[----:B------:R-:W-:Y:S01]  /*06b0*/  @!P0 IMAD.X R21, RZ, RZ, R19, P2 ;  /* 0x000000ffff158224 */ /* 0x000fe200010e0613 */
[----:B------:R-:W-:Y:S01]  /*06c0*/  ISETP.EQ.AND P2, PT, R5, R10, !P1 ;  /* 0x0000000a0500720c */ /* 0x000fe20004f42270 */
[----:B------:R-:W2:Y:S01]  /*06d0*/  @!P4 LDG.E.U8 R27, desc[UR4][R26.64] ;  /* 0x000000041a1bc981 */ /* 0x000ea2000c1e1100 */
[----:B------:R-:W-:Y:S01]  /*06e0*/  IMAD R13, R11, UR7, R22 ;  /* 0x000000070b0d7c24 */ /* 0x000fe2000f8e0216 */
[----:B------:R-:W-:Y:S02]  /*06f0*/  P2R R15, PR, RZ, 0x20 ;  /* 0x00000020ff0f7803 */ /* 0x000fe40000000000 */
[----:B------:R-:W3:Y:S08]  /*0700*/  @!P0 LDG.E.U8 R21, desc[UR4][R20.64] ;  /* 0x0000000414158981 */ /* 0x000ef0000c1e1100 */
[----:B------:R-:W0:Y:S01]  /*0710*/  @!P2 LDC.64 R16, c[0x0][0x380] ;  /* 0x0000e000ff10ab82 */ /* 0x000e220000000a00 */
[----:B------:R-:W-:-:S05]  /*0720*/  @!P2 IMAD.IADD R23, R10, 0x1, R13 ;  /* 0x000000010a17a824 */ /* 0x000fca00078e020d */
[----:B0-----:R-:W-:-:S05]  /*0730*/  @!P2 IADD3 R22, P5, PT, R23, R16, RZ ;  /* 0x000000101716a210 */ /* 0x001fca0007fbe0ff */
[----:B------:R-:W-:-:S06]  /*0740*/  @!P2 IMAD.X R23, RZ, RZ, R17, P5 ;  /* 0x000000ffff17a224 */ /* 0x000fcc00028e0611 */
[----:B------:R-:W4:Y:S01]  /*0750*/  @!P2 LDG.E.U8 R23, desc[UR4][R22.64] ;  /* 0x000000041617a981 */ /* 0x000f22000c1e1100 */
[----:B--2---:R-:W-:-:S05]  /*0760*/  @!P4 IMAD.IADD R16, R0, 0x1, R27 ;  /* 0x000000010010c824 */ /* 0x004fca00078e021b */
[----:B------:R-:W-:Y:S02]  /*0770*/  @!P4 PRMT R0, R16, 0x7610, R0 ;  /* 0x000076101000c816 */ /* 0x000fe40000000000 */
[C---:B------:R-:W-:Y:S02]  /*0780*/  ISETP.EQ.AND P4, PT, R5.reuse, R8, !P1 ;  /* 0x000000080500720c */ /* 0x040fe40004f82270 */
[----:B------:R-:W-:-:S11]  /*0790*/  ISETP.EQ.AND P1, PT, R5, R2, !P1 ;  /* 0x000000020500720c */ /* 0x000fd60004f22270 */
[----:B------:R-:W0:Y:S08]  /*07a0*/  @!P4 LDC.64 R16, c[0x0][0x380] ;  /* 0x0000e000ff10cb82 */ /* 0x000e300000000a00 */
[----:B------:R-:W2:Y:S01]  /*07b0*/  @!P1 LDC.64 R18, c[0x0][0x380] ;  /* 0x0000e000ff129b82 */ /* 0x000ea20000000a00 */
[----:B---3--:R-:W-:Y:S02]  /*07c0*/  @!P0 IMAD.IADD R24, R0, 0x1, R21 ;  /* 0x0000000100188824 */ /* 0x008fe400078e0215 */
[----:B------:R-:W-:-:S03]  /*07d0*/  @!P4 IMAD.IADD R25, R8, 0x1, R13 ;  /* 0x000000010819c824 */ /* 0x000fc600078e020d */
[----:B------:R-:W-:Y:S01]  /*07e0*/  @!P0 PRMT R0, R24, 0x7610, R0 ;  /* 0x0000761018008816 */ /* 0x000fe20000000000 */
[----:B------:R-:W-:Y:S01]  /*07f0*/  @!P1 IMAD.IADD R13, R2, 0x1, R13 ;  /* 0x00000001020d9824 */ /* 0x000fe200078e020d */
[----:B0-----:R-:W-:-:S03]  /*0800*/  @!P4 IADD3 R24, P0, PT, R25, R16, RZ ;  /* 0x000000101918c210 */ /* 0x001fc60007f1e0ff */
[----:B----4-:R-:W-:Y:S02]  /*0810*/  @!P2 IMAD.IADD R20, R0, 0x1, R23 ;  /* 0x000000010014a824 */ /* 0x010fe400078e0217 */
[----:B------:R-:W-:-:S03]  /*0820*/  @!P4 IMAD.X R25, RZ, RZ, R17, P0 ;  /* 0x000000ffff19c224 */ /* 0x000fc600000e0611 */
[----:B------:R-:W-:Y:S02]  /*0830*/  @!P2 PRMT R0, R20, 0x7610, R0 ;  /* 0x000076101400a816 */ /* 0x000fe40000000000 */
[----:B--2---:R-:W-:Y:S01]  /*0840*/  @!P1 IADD3 R22, P2, PT, R13, R18, RZ ;  /* 0x000000120d169210 */ /* 0x004fe20007f5e0ff */
[----:B------:R-:W2:Y:S01]  /*0850*/  @!P4 LDG.E.U8 R25, desc[UR4][R24.64] ;  /* 0x000000041819c981 */ /* 0x000ea2000c1e1100 */
[----:B------:R-:W-:-:S03]  /*0860*/  ISETP.NE.OR P0, PT, R3, R12, P6 ;  /* 0x0000000c0300720c */ /* 0x000fc60003705670 */
[----:B------:R-:W-:Y:S01]  /*0870*/  @!P1 IMAD.X R23, RZ, RZ, R19, P2 ;  /* 0x000000ffff179224 */ /* 0x000fe200010e0613 */
[----:B------:R-:W-:Y:S01]  /*0880*/  ISETP.EQ.AND P2, PT, R5, R10, !P0 ;  /* 0x0000000a0500720c */ /* 0x000fe20004742270 */
[----:B------:R-:W-:-:S04]  /*0890*/  IMAD R20, R4, R12, RZ ;  /* 0x0000000c04147224 */ /* 0x000fc800078e02ff */
[----:B------:R-:W3:Y:S08]  /*08a0*/  @!P1 LDG.E.U8 R23, desc[UR4][R22.64] ;  /* 0x0000000416179981 */ /* 0x000ef0000c1e1100 */
[----:B------:R-:W0:Y:S01]  /*08b0*/  @!P2 LDC.64 R16, c[0x0][0x380] ;  /* 0x0000e000ff10ab82 */ /* 0x000e220000000a00 */
[----:B------:R-:W-:-:S04]  /*08c0*/  IMAD R13, R9, UR7, R20 ;  /* 0x00000007090d7c24 */ /* 0x000fc8000f8e0214 */
[----:B------:R-:W-:-:S05]  /*08d0*/  @!P2 IMAD.IADD R27, R10, 0x1, R13 ;  /* 0x000000010a1ba824 */ /* 0x000fca00078e020d */
[----:B0-----:R-:W-:-:S05]  /*08e0*/  @!P2 IADD3 R26, P5, PT, R27, R16, RZ ;  /* 0x000000101b1aa210 */ /* 0x001fca0007fbe0ff */
[----:B------:R-:W-:-:S06]  /*08f0*/  @!P2 IMAD.X R27, RZ, RZ, R17, P5 ;  /* 0x000000ffff1ba224 */ /* 0x000fcc00028e0611 */
[----:B------:R-:W4:Y:S01]  /*0900*/  @!P2 LDG.E.U8 R27, desc[UR4][R26.64] ;  /* 0x000000041a1ba981 */ /* 0x000f22000c1e1100 */
[----:B--2---:R-:W-:-:S05]  /*0910*/  @!P4 IMAD.IADD R16, R0, 0x1, R25 ;  /* 0x000000010010c824 */ /* 0x004fca00078e0219 */
[----:B------:R-:W-:Y:S02]  /*0920*/  @!P4 PRMT R0, R16, 0x7610, R0 ;  /* 0x000076101000c816 */ /* 0x000fe40000000000 */
[----:B------:R-:W-:-:S03]  /*0930*/  ISETP.EQ.AND P4, PT, R5, R8, !P0 ;  /* 0x000000080500720c */ /* 0x000fc60004782270 */
[----:B---3--:R-:W-:-:S10]  /*0940*/  @!P1 IMAD.IADD R21, R0, 0x1, R23 ;  /* 0x0000000100159824 */ /* 0x008fd400078e0217 */
[----:B------:R-:W0:Y:S01]  /*0950*/  @!P4 LDC.64 R16, c[0x0][0x380] ;  /* 0x0000e000ff10cb82 */ /* 0x000e220000000a00 */
[----:B------:R-:W-:Y:S01]  /*0960*/  @!P1 PRMT R0, R21, 0x7610, R0 ;  /* 0x0000761015009816 */ /* 0x000fe20000000000 */
[----:B------:R-:W-:Y:S01]  /*0970*/  @!P4 IMAD.IADD R25, R8, 0x1, R13 ;  /* 0x000000010819c824 */ /* 0x000fe200078e020d */
[----:B------:R-:W-:-:S13]  /*0980*/  ISETP.EQ.AND P0, PT, R5, R2, !P0 ;  /* 0x000000020500720c */ /* 0x000fda0004702270 */
[----:B------:R-:W2:Y:S01]  /*0990*/  @!P0 LDC.64 R18, c[0x0][0x380] ;  /* 0x0000e000ff128b82 */ /* 0x000ea20000000a00 */
[----:B0-----:R-:W-:Y:S01]  /*09a0*/  @!P4 IADD3 R24, P1, PT, R25, R16, RZ ;  /* 0x000000101918c210 */ /* 0x001fe20007f3e0ff */
[----:B----4-:R-:W-:-:S05]  /*09b0*/  @!P2 IMAD.IADD R21, R0, 0x1, R27 ;  /* 0x000000010015a824 */ /* 0x010fca00078e021b */
[----:B------:R-:W-:Y:S02]  /*09c0*/  @!P2 PRMT R0, R21, 0x7610, R0 ;  /* 0x000076101500a816 */ /* 0x000fe40000000000 */
[----:B------:R-:W-:Y:S01]  /*09d0*/  ISETP.NE.OR P2, PT, R3, R12, P3 ;  /* 0x0000000c0300720c */ /* 0x000fe20001f45670 */
[----:B------:R-:W-:-:S03]  /*09e0*/  @!P4 IMAD.X R25, RZ, RZ, R17, P1 ;  /* 0x000000ffff19c224 */ /* 0x000fc600008e0611 */
[----:B------:R-:W-:-:S03]  /*09f0*/  ISETP.EQ.AND P1, PT, R5, R10, !P2 ;  /* 0x0000000a0500720c */ /* 0x000fc60005722270 */
[----:B------:R-:W3:Y:S01]  /*0a00*/  @!P4 LDG.E.U8 R25, desc[UR4][R24.64] ;  /* 0x000000041819c981 */ /* 0x000ee2000c1e1100 */
[----:B------:R-:W-:-:S09]  /*0a10*/  @!P0 IMAD.IADD R13, R2, 0x1, R13 ;  /* 0x00000001020d8824 */ /* 0x000fd200078e020d */
[----:B------:R-:W0:Y:S01]  /*0a20*/  @!P1 LDC.64 R16, c[0x0][0x380] ;  /* 0x0000e000ff109b82 */ /* 0x000e220000000a00 */
[----:B--2---:R-:W-:Y:S01]  /*0a30*/  @!P0 IADD3 R22, P5, PT, R13, R18, RZ ;  /* 0x000000120d168210 */ /* 0x004fe20007fbe0ff */
[----:B------:R-:W-:-:S04]  /*0a40*/  IMAD R13, R7, UR7, R20 ;  /* 0x00000007070d7c24 */ /* 0x000fc8000f8e0214 */
[----:B------:R-:W-:Y:S02]  /*0a50*/  @!P0 IMAD.X R23, RZ, RZ, R19, P5 ;  /* 0x000000ffff178224 */ /* 0x000fe400028e0613 */
[----:B------:R-:W-:-:S04]  /*0a60*/  @!P1 IMAD.IADD R27, R10, 0x1, R13 ;  /* 0x000000010a1b9824 */ /* 0x000fc800078e020d */
[----:B------:R-:W2:Y:S01]  /*0a70*/  @!P0 LDG.E.U8 R23, desc[UR4][R22.64] ;  /* 0x0000000416178981 */ /* 0x000ea2000c1e1100 */
[----:B0-----:R-:W-:-:S05]  /*0a80*/  @!P1 IADD3 R26, P5, PT, R27, R16, RZ ;  /* 0x000000101b1a9210 */ /* 0x001fca0007fbe0ff */
[----:B------:R-:W-:-:S06]  /*0a90*/  @!P1 IMAD.X R27, RZ, RZ, R17, P5 ;  /* 0x000000ffff1b9224 */ /* 0x000fcc00028e0611 */
[----:B------:R-:W4:Y:S01]  /*0aa0*/  @!P1 LDG.E.U8 R27, desc[UR4][R26.64] ;  /* 0x000000041a1b9981 */ /* 0x000f22000c1e1100 */
[----:B------:R-:W-:Y:S01]  /*0ab0*/  ISETP.NE.AND P5, PT, R15, RZ, PT ;  /* 0x000000ff0f00720c */ /* 0x000fe20003fa5270 */
[----:B---3--:R-:W-:-:S05]  /*0ac0*/  @!P4 IMAD.IADD R16, R0, 0x1, R25 ;  /* 0x000000010010c824 */ /* 0x008fca00078e0219 */
[----:B------:R-:W-:Y:S02]  /*0ad0*/  @!P4 PRMT R0, R16, 0x7610, R0 ;  /* 0x000076101000c816 */ /* 0x000fe40000000000 */
[C---:B------:R-:W-:Y:S02]  /*0ae0*/  ISETP.EQ.AND P4, PT, R5.reuse, R8, !P2 ;  /* 0x000000080500720c */ /* 0x040fe40005782270 */
[----:B------:R-:W-:-:S11]  /*0af0*/  ISETP.EQ.AND P2, PT, R5, R2, !P2 ;  /* 0x000000020500720c */ /* 0x000fd60005742270 */
[----:B------:R-:W0:Y:S08]  /*0b00*/  @!P4 LDC.64 R16, c[0x0][0x380] ;  /* 0x0000e000ff10cb82 */ /* 0x000e300000000a00 */
[----:B------:R-:W3:Y:S01]  /*0b10*/  @!P2 LDC.64 R18, c[0x0][0x380] ;  /* 0x0000e000ff12ab82 */ /* 0x000ee20000000a00 */
[----:B--2---:R-:W-:Y:S02]  /*0b20*/  @!P0 IMAD.IADD R21, R0, 0x1, R23 ;  /* 0x0000000100158824 */ /* 0x004fe400078e0217 */
[----:B------:R-:W-:-:S03]  /*0b30*/  @!P4 IMAD.IADD R25, R8, 0x1, R13 ;  /* 0x000000010819c824 */ /* 0x000fc600078e020d */
[----:B------:R-:W-:Y:S01]  /*0b40*/  @!P0 PRMT R0, R21, 0x7610, R0 ;  /* 0x0000761015008816 */ /* 0x000fe20000000000 */
[----:B------:R-:W-:-:S04]  /*0b50*/  @!P2 IMAD.IADD R13, R2, 0x1, R13 ;  /* 0x00000001020da824 */ /* 0x000fc800078e020d */
[----:B----4-:R-:W-:Y:S01]  /*0b60*/  @!P1 IMAD.IADD R21, R0, 0x1, R27 ;  /* 0x0000000100159824 */ /* 0x010fe200078e021b */
[----:B0-----:R-:W-:-:S04]  /*0b70*/  @!P4 IADD3 R16, P0, PT, R25, R16, RZ ;  /* 0x000000101910c210 */ /* 0x001fc80007f1e0ff */
[----:B------:R-:W-:Y:S01]  /*0b80*/  @!P1 PRMT R0, R21, 0x7610, R0 ;  /* 0x0000761015009816 */ /* 0x000fe20000000000 */
[----:B------:R-:W-:Y:S01]  /*0b90*/  @!P4 IMAD.X R17, RZ, RZ, R17, P0 ;  /* 0x000000ffff11c224 */ /* 0x000fe200000e0611 */
[----:B---3--:R-:W-:Y:S02]  /*0ba0*/  @!P2 IADD3 R18, P1, PT, R13, R18, RZ ;  /* 0x000000120d12a210 */ /* 0x008fe40007f3e0ff */
[----:B------:R-:W-:-:S03]  /*0bb0*/  ISETP.NE.OR P0, PT, R3, R12, P5 ;  /* 0x0000000c0300720c */ /* 0x000fc60002f05670 */
[----:B------:R-:W-:Y:S01]  /*0bc0*/  @!P2 IMAD.X R19, RZ, RZ, R19, P1 ;  /* 0x000000ffff13a224 */ /* 0x000fe200008e0613 */
[----:B------:R-:W-:Y:S01]  /*0bd0*/  ISETP.EQ.AND P1, PT, R5, R10, !P0 ;  /* 0x0000000a0500720c */ /* 0x000fe20004722270 */
[----:B------:R-:W2:Y:S04]  /*0be0*/  @!P4 LDG.E.U8 R17, desc[UR4][R16.64] ;  /* 0x000000041011c981 */ /* 0x000ea8000c1e1100 */
[----:B------:R-:W3:Y:S08]  /*0bf0*/  @!P2 LDG.E.U8 R19, desc[UR4][R18.64] ;  /* 0x000000041213a981 */ /* 0x000ef0000c1e1100 */
[----:B------:R-:W0:Y:S01]  /*0c00*/  @!P1 LDC.64 R12, c[0x0][0x380] ;  /* 0x0000e000ff0c9b82 */ /* 0x000e220000000a00 */
[----:B------:R-:W-:-:S04]  /*0c10*/  IMAD R21, R11, UR7, R20 ;  /* 0x000000070b157c24 */ /* 0x000fc8000f8e0214 */
[----:B------:R-:W-:-:S05]  /*0c20*/  @!P1 IMAD.IADD R23, R10, 0x1, R21 ;  /* 0x000000010a179824 */ /* 0x000fca00078e0215 */
[----:B0-----:R-:W-:-:S05]  /*0c30*/  @!P1 IADD3 R22, P5, PT, R23, R12, RZ ;  /* 0x0000000c17169210 */ /* 0x001fca0007fbe0ff */
[----:B------:R-:W-:-:S06]  /*0c40*/  @!P1 IMAD.X R23, RZ, RZ, R13, P5 ;  /* 0x000000ffff179224 */ /* 0x000fcc00028e060d */
[----:B------:R0:W4:Y:S01]  /*0c50*/  @!P1 LDG.E.U8 R23, desc[UR4][R22.64] ;  /* 0x0000000416179981 */ /* 0x000122000c1e1100 */
[-C--:B------:R-:W-:Y:S01]  /*0c60*/  ISETP.NE.OR P6, PT, R3, R14.reuse, P6 ;  /* 0x0000000e0300720c */ /* 0x080fe200037c5670 */
[----:B0-----:R-:W-:-:S04]  /*0c70*/  IMAD R22, R4, R14, RZ ;  /* 0x0000000e04167224 */ /* 0x001fc800078e02ff */
[----:B------:R-:W-:Y:S02]  /*0c80*/  IMAD R9, R9, UR7, R22 ;  /* 0x0000000709097c24 */ /* 0x000fe4000f8e0216 */
[----:B--2---:R-:W-:-:S05]  /*0c90*/  @!P4 IMAD.IADD R12, R0, 0x1, R17 ;  /* 0x00000001000cc824 */ /* 0x004fca00078e0211 */
[----:B------:R-:W-:Y:S02]  /*0ca0*/  @!P4 PRMT R0, R12, 0x7610, R0 ;  /* 0x000076100c00c816 */ /* 0x000fe40000000000 */
[C---:B------:R-:W-:Y:S02]  /*0cb0*/  ISETP.EQ.AND P4, PT, R5.reuse, R8, !P0 ;  /* 0x000000080500720c */ /* 0x040fe40004782270 */
[----:B------:R-:W-:Y:S01]  /*0cc0*/  ISETP.EQ.AND P0, PT, R5, R2, !P0 ;  /* 0x000000020500720c */ /* 0x000fe20004702270 */
[----:B---3--:R-:W-:-:S05]  /*0cd0*/  @!P2 IMAD.IADD R12, R0, 0x1, R19 ;  /* 0x00000001000ca824 */ /* 0x008fca00078e0213 */
[----:B------:R-:W-:Y:S02]  /*0ce0*/  @!P2 PRMT R0, R12, 0x7610, R0 ;  /* 0x000076100c00a816 */ /* 0x000fe40000000000 */
[----:B------:R-:W-:-:S03]  /*0cf0*/  ISETP.EQ.AND P2, PT, R5, R10, !P6 ;  /* 0x0000000a0500720c */ /* 0x000fc60007742270 */
[----:B------:R-:W0:Y:S08]  /*0d00*/  @!P4 LDC.64 R12, c[0x0][0x380] ;  /* 0x0000e000ff0ccb82 */ /* 0x000e300000000a00 */
[----:B------:R-:W2:Y:S01]  /*0d10*/  @!P0 LDC.64 R16, c[0x0][0x380] ;  /* 0x0000e000ff108b82 */ /* 0x000ea20000000a00 */
[----:B------:R-:W-:-:S07]  /*0d20*/  @!P4 IMAD.IADD R25, R8, 0x1, R21 ;  /* 0x000000010819c824 */ /* 0x000fce00078e0215 */
[----:B------:R-:W3:Y:S01]  /*0d30*/  @!P2 LDC.64 R18, c[0x0][0x380] ;  /* 0x0000e000ff12ab82 */ /* 0x000ee20000000a00 */
[----:B----4-:R-:W-:-:S05]  /*0d40*/  @!P1 IMAD.IADD R23, R0, 0x1, R23 ;  /* 0x0000000100179824 */ /* 0x010fca00078e0217 */
[----:B------:R-:W-:Y:S01]  /*0d50*/  @!P1 PRMT R0, R23, 0x7610, R0 ;  /* 0x0000761017009816 */ /* 0x000fe20000000000 */
[----:B------:R-:W-:Y:S01]  /*0d60*/  @!P0 IMAD.IADD R23, R2, 0x1, R21 ;  /* 0x0000000102178824 */ /* 0x000fe200078e0215 */
[----:B0-----:R-:W-:-:S05]  /*0d70*/  @!P4 IADD3 R20, P1, PT, R25, R12, RZ ;  /* 0x0000000c1914c210 */ /* 0x001fca0007f3e0ff */
[----:B------:R-:W-:Y:S01]  /*0d80*/  @!P4 IMAD.X R21, RZ, RZ, R13, P1 ;  /* 0x000000ffff15c224 */ /* 0x000fe200008e060d */
[----:B--2---:R-:W-:Y:S01]  /*0d90*/  @!P0 IADD3 R16, P1, PT, R23, R16, RZ ;  /* 0x0000001017108210 */ /* 0x004fe20007f3e0ff */
[----:B------:R-:W-:-:S04]  /*0da0*/  @!P2 IMAD.IADD R13, R10, 0x1, R9 ;  /* 0x000000010a0da824 */ /* 0x000fc800078e0209 */
[----:B------:R-:W-:Y:S01]  /*0db0*/  @!P0 IMAD.X R17, RZ, RZ, R17, P1 ;  /* 0x000000ffff118224 */ /* 0x000fe200008e0611 */
[----:B---3--:R-:W-:Y:S01]  /*0dc0*/  @!P2 IADD3 R18, P1, PT, R13, R18, RZ ;  /* 0x000000120d12a210 */ /* 0x008fe20007f3e0ff */
[----:B------:R-:W2:Y:S04]  /*0dd0*/  @!P4 LDG.E.U8 R21, desc[UR4][R20.64] ;  /* 0x000000041415c981 */ /* 0x000ea8000c1e1100 */
[----:B------:R-:W-:Y:S01]  /*0de0*/  @!P2 IMAD.X R19, RZ, RZ, R19, P1 ;  /* 0x000000ffff13a224 */ /* 0x000fe200008e0613 */
[----:B------:R-:W-:Y:S01]  /*0df0*/  ISETP.EQ.AND P1, PT, R5, R8, !P6 ;  /* 0x000000080500720c */ /* 0x000fe20007722270 */
[----:B------:R-:W3:Y:S04]  /*0e00*/  @!P0 LDG.E.U8 R17, desc[UR4][R16.64] ;  /* 0x0000000410118981 */ /* 0x000ee8000c1e1100 */
[----:B------:R-:W4:Y:S08]  /*0e10*/  @!P2 LDG.E.U8 R19, desc[UR4][R18.64] ;  /* 0x000000041213a981 */ /* 0x000f30000c1e1100 */
[----:B------:R-:W0:Y:S01]  /*0e20*/  @!P1 LDC.64 R12, c[0x0][0x380] ;  /* 0x0000e000ff0c9b82 */ /* 0x000e220000000a00 */
[----:B------:R-:W-:-:S05]  /*0e30*/  @!P1 IMAD.IADD R25, R8, 0x1, R9 ;  /* 0x0000000108199824 */ /* 0x000fca00078e0209 */
[----:B0-----:R-:W-:-:S05]  /*0e40*/  @!P1 IADD3 R24, P5, PT, R25, R12, RZ ;  /* 0x0000000c19189210 */ /* 0x001fca0007fbe0ff */
[----:B------:R-:W-:-:S06]  /*0e50*/  @!P1 IMAD.X R25, RZ, RZ, R13, P5 ;  /* 0x000000ffff199224 */ /* 0x000fcc00028e060d */
[----:B------:R-:W5:Y:S01]  /*0e60*/  @!P1 LDG.E.U8 R25, desc[UR4][R24.64] ;  /* 0x0000000418199981 */ /* 0x000f62000c1e1100 */
[----:B------:R-:W-:Y:S02]  /*0e70*/  ISETP.EQ.AND P6, PT, R5, R2, !P6 ;  /* 0x000000020500720c */ /* 0x000fe400077c2270 */
[----:B------:R-:W-:-:S04]  /*0e80*/  ISETP.NE.OR P3, PT, R3, R14, P3 ;  /* 0x0000000e0300720c */ /* 0x000fc80001f65670 */
[----:B------:R-:W-:Y:S01]  /*0e90*/  ISETP.EQ.AND P5, PT, R5, R10, !P3 ;  /* 0x0000000a0500720c */ /* 0x000fe20005fa2270 */
[----:B------:R-:W-:-:S06]  /*0ea0*/  IMAD R7, R7, UR7, R22 ;  /* 0x0000000707077c24 */ /* 0x000fcc000f8e0216 */
[----:B------:R-:W-:-:S06]  /*0eb0*/  @!P6 IMAD.IADD R9, R2, 0x1, R9 ;  /* 0x000000010209e824 */ /* 0x000fcc00078e0209 */
[----:B------:R-:W-:Y:S02]  /*0ec0*/  @!P5 IMAD.IADD R23, R10, 0x1, R7 ;  /* 0x000000010a17d824 */ /* 0x000fe400078e0207 */
[----:B------:R-:W-:Y:S02]  /*0ed0*/  IMAD R11, R11, UR7, R22 ;  /* 0x000000070b0b7c24 */ /* 0x000fe4000f8e0216 */
[----:B--2---:R-:W-:-:S05]  /*0ee0*/  @!P4 IMAD.IADD R12, R0, 0x1, R21 ;  /* 0x00000001000cc824 */ /* 0x004fca00078e0215 */
[----:B------:R-:W-:-:S05]  /*0ef0*/  @!P4 PRMT R0, R12, 0x7610, R0 ;  /* 0x000076100c00c816 */ /* 0x000fca0000000000 */
[----:B---3--:R-:W-:Y:S01]  /*0f00*/  @!P0 IMAD.IADD R12, R0, 0x1, R17 ;  /* 0x00000001000c8824 */ /* 0x008fe200078e0211 */
[----:B------:R-:W-:-:S04]  /*0f10*/  ISETP.EQ.AND P4, PT, R5, R8, !P3 ;  /* 0x000000080500720c */ /* 0x000fc80005f82270 */
[----:B------:R-:W-:Y:S02]  /*0f20*/  @!P0 PRMT R0, R12, 0x7610, R0 ;  /* 0x000076100c008816 */ /* 0x000fe40000000000 */
[----:B------:R-:W0:Y:S01]  /*0f30*/  @!P6 LDC.64 R12, c[0x0][0x380] ;  /* 0x0000e000ff0ceb82 */ /* 0x000e220000000a00 */
[----:B------:R-:W-:Y:S02]  /*0f40*/  ISETP.NE.AND P0, PT, R15, RZ, PT ;  /* 0x000000ff0f00720c */ /* 0x000fe40003f05270 */
[----:B------:R-:W-:Y:S01]  /*0f50*/  ISETP.EQ.AND P3, PT, R5, R2, !P3 ;  /* 0x000000020500720c */ /* 0x000fe20005f62270 */
[----:B----4-:R-:W-:Y:S01]  /*0f60*/  @!P2 IMAD.IADD R19, R0, 0x1, R19 ;  /* 0x000000010013a824 */ /* 0x010fe200078e0213 */
[----:B------:R-:W-:-:S03]  /*0f70*/  ISETP.NE.OR P0, PT, R3, R14, P0 ;  /* 0x0000000e0300720c */ /* 0x000fc60000705670 */
[----:B------:R-:W2:Y:S01]  /*0f80*/  @!P5 LDC.64 R14, c[0x0][0x380] ;  /* 0x0000e000ff0edb82 */ /* 0x000ea20000000a00 */
[----:B------:R-:W-:Y:S02]  /*0f90*/  @!P2 PRMT R0, R19, 0x7610, R0 ;  /* 0x000076101300a816 */ /* 0x000fe40000000000 */
[----:B------:R-:W-:-:S05]  /*0fa0*/  ISETP.EQ.AND P2, PT, R5, R10, !P0 ;  /* 0x0000000a0500720c */ /* 0x000fca0004742270 */
[----:B------:R-:W3:Y:S08]  /*0fb0*/  @!P4 LDC.64 R18, c[0x0][0x380] ;  /* 0x0000e000ff12cb82 */ /* 0x000ef00000000a00 */
[----:B------:R-:W4:Y:S08]  /*0fc0*/  @!P3 LDC.64 R16, c[0x0][0x380] ;  /* 0x0000e000ff10bb82 */ /* 0x000f300000000a00 */
[----:B------:R-:W1:Y:S01]  /*0fd0*/  @!P2 LDC.64 R20, c[0x0][0x380] ;  /* 0x0000e000ff14ab82 */ /* 0x000e620000000a00 */
[----:B-----5:R-:W-:-:S05]  /*0fe0*/  @!P1 IMAD.IADD R25, R0, 0x1, R25 ;  /* 0x0000000100199824 */ /* 0x020fca00078e0219 */
[----:B------:R-:W-:Y:S02]  /*0ff0*/  @!P1 PRMT R0, R25, 0x7610, R0 ;  /* 0x0000761019009816 */ /* 0x000fe40000000000 */
[----:B0-----:R-:W-:-:S05]  /*1000*/  @!P6 IADD3 R12, P1, PT, R9, R12, RZ ;  /* 0x0000000c090ce210 */ /* 0x001fca0007f3e0ff */
[----:B------:R-:W-:Y:S01]  /*1010*/  @!P6 IMAD.X R13, RZ, RZ, R13, P1 ;  /* 0x000000ffff0de224 */ /* 0x000fe200008e060d */
[----:B--2---:R-:W-:Y:S01]  /*1020*/  @!P5 IADD3 R14, P1, PT, R23, R14, RZ ;  /* 0x0000000e170ed210 */ /* 0x004fe20007f3e0ff */
[--C-:B------:R-:W-:Y:S02]  /*1030*/  @!P4 IMAD.IADD R23, R8, 0x1, R7.reuse ;  /* 0x000000010817c824 */ /* 0x100fe400078e0207 */
[----:B------:R-:W-:Y:S02]  /*1040*/  @!P3 IMAD.IADD R7, R2, 0x1, R7 ;  /* 0x000000010207b824 */ /* 0x000fe400078e0207 */
[----:B------:R-:W-:Y:S01]  /*1050*/  @!P5 IMAD.X R15, RZ, RZ, R15, P1 ;  /* 0x000000ffff0fd224 */ /* 0x000fe200008e060f */
[----:B---3--:R-:W-:Y:S01]  /*1060*/  @!P4 IADD3 R18, P1, PT, R23, R18, RZ ;  /* 0x000000121712c210 */ /* 0x008fe20007f3e0ff */
[----:B------:R-:W-:-:S04]  /*1070*/  @!P2 IMAD.IADD R23, R10, 0x1, R11 ;  /* 0x000000010a17a824 */ /* 0x000fc800078e020b */
[----:B------:R-:W-:Y:S01]  /*1080*/  @!P4 IMAD.X R19, RZ, RZ, R19, P1 ;  /* 0x000000ffff13c224 */ /* 0x000fe200008e0613 */
[----:B----4-:R-:W-:Y:S01]  /*1090*/  @!P3 IADD3 R16, P1, PT, R7, R16, RZ ;  /* 0x000000100710b210 */ /* 0x010fe20007f3e0ff */
[----:B------:R-:W2:Y:S04]  /*10a0*/  @!P5 LDG.E.U8 R15, desc[UR4][R14.64] ;  /* 0x000000040e0fd981 */ /* 0x000ea8000c1e1100 */
[----:B------:R-:W-:Y:S01]  /*10b0*/  @!P3 IMAD.X R17, RZ, RZ, R17, P1 ;  /* 0x000000ffff11b224 */ /* 0x000fe200008e0611 */
[----:B-1----:R-:W-:Y:S01]  /*10c0*/  @!P2 IADD3 R22, P1, PT, R23, R20, RZ ;  /* 0x000000141716a210 */ /* 0x002fe20007f3e0ff */
[----:B------:R-:W3:Y:S04]  /*10d0*/  @!P4 LDG.E.U8 R19, desc[UR4][R18.64] ;  /* 0x000000041213c981 */ /* 0x000ee8000c1e1100 */
[----:B------:R-:W-:Y:S01]  /*10e0*/  @!P2 IMAD.X R23, RZ, RZ, R21, P1 ;  /* 0x000000ffff17a224 */ /* 0x000fe200008e0615 */
[----:B------:R-:W-:Y:S01]  /*10f0*/  ISETP.EQ.AND P1, PT, R5, R8, !P0 ;  /* 0x000000080500720c */ /* 0x000fe20004722270 */
[----:B------:R-:W4:Y:S01]  /*1100*/  @!P3 LDG.E.U8 R17, desc[UR4][R16.64] ;  /* 0x000000041011b981 */ /* 0x000f22000c1e1100 */
[----:B------:R-:W-:-:S03]  /*1110*/  P2R R9, PR, RZ, 0x40 ;  /* 0x00000040ff097803 */ /* 0x000fc60000000000 */
[----:B------:R-:W5:Y:S08]  /*1120*/  @!P2 LDG.E.U8 R23, desc[UR4][R22.64] ;  /* 0x000000041617a981 */ /* 0x000f70000c1e1100 */
[----:B------:R-:W0:Y:S01]  /*1130*/  @!P1 LDC.64 R20, c[0x0][0x380] ;  /* 0x0000e000ff149b82 */ /* 0x000e220000000a00 */
[----:B------:R-:W-:Y:S01]  /*1140*/  ISETP.EQ.AND P0, PT, R5, R2, !P0 ;  /* 0x000000020500720c */ /* 0x000fe20004702270 */
[----:B------:R-:W-:-:S05]  /*1150*/  @!P1 IMAD.IADD R25, R8, 0x1, R11 ;  /* 0x0000000108199824 */ /* 0x000fca00078e020b */
[----:B0-----:R-:W-:-:S05]  /*1160*/  @!P1 IADD3 R24, P6, PT, R25, R20, RZ ;  /* 0x0000001419189210 */ /* 0x001fca0007fde0ff */
[----:B------:R-:W-:Y:S02]  /*1170*/  @!P1 IMAD.X R25, RZ, RZ, R21, P6 ;  /* 0x000000ffff199224 */ /* 0x000fe400030e0615 */
[----:B------:R-:W0:Y:S01]  /*1180*/  @!P0 LDC.64 R20, c[0x0][0x380] ;  /* 0x0000e000ff148b82 */ /* 0x000e220000000a00 */
[----:B------:R-:W-:-:S03]  /*1190*/  @!P0 IMAD.IADD R11, R2, 0x1, R11 ;  /* 0x00000001020b8824 */ /* 0x000fc600078e020b */
[----:B------:R-:W5:Y:S02]  /*11a0*/  @!P1 LDG.E.U8 R25, desc[UR4][R24.64] ;  /* 0x0000000418199981 */ /* 0x000f64000c1e1100 */
[----:B0-----:R-:W-:-:S05]  /*11b0*/  @!P0 IADD3 R20, P6, PT, R11, R20, RZ ;  /* 0x000000140b148210 */ /* 0x001fca0007fde0ff */
[----:B------:R-:W-:Y:S01]  /*11c0*/  @!P0 IMAD.X R21, RZ, RZ, R21, P6 ;  /* 0x000000ffff158224 */ /* 0x000fe200030e0615 */
[----:B------:R-:W-:-:S05]  /*11d0*/  ISETP.NE.AND P6, PT, R9, RZ, PT ;  /* 0x000000ff0900720c */ /* 0x000fca0003fc5270 */
[----:B------:R-:W5:Y:S08]  /*11e0*/  @!P0 LDG.E.U8 R21, desc[UR4][R20.64] ;  /* 0x0000000414158981 */ /* 0x000f70000c1e1100 */
[----:B------:R-:W2:Y:S01]  /*11f0*/  @!P6 LDG.E.U8 R13, desc[UR4][R12.64] ;  /* 0x000000040c0de981 */ /* 0x000ea2000c1e1100 */
[----:B------:R-:W-:-:S04]  /*1200*/  IMAD R5, R6, UR7, R5 ;  /* 0x0000000706057c24 */ /* 0x000fc8000f8e0205 */
[----:B------:R-:W-:Y:S02]  /*1210*/  IMAD R3, R3, R4, R5 ;  /* 0x0000000403037224 */ /* 0x000fe400078e0205 */
[----:B--2---:R-:W-:-:S05]  /*1220*/  @!P6 IMAD.IADD R2, R0, 0x1, R13 ;  /* 0x000000010002e824 */ /* 0x004fca00078e020d */
[----:B------:R-:W-:-:S05]  /*1230*/  @!P6 PRMT R0, R2, 0x7610, R0 ;  /* 0x000076100200e816 */ /* 0x000fca0000000000 */
[----:B------:R-:W-:-:S05]  /*1240*/  @!P5 IMAD.IADD R2, R0, 0x1, R15 ;  /* 0x000000010002d824 */ /* 0x000fca00078e020f */
[----:B------:R-:W-:-:S05]  /*1250*/  @!P5 PRMT R0, R2, 0x7610, R0 ;  /* 0x000076100200d816 */ /* 0x000fca0000000000 */
[----:B---3--:R-:W-:-:S05]  /*1260*/  @!P4 IMAD.IADD R2, R0, 0x1, R19 ;  /* 0x000000010002c824 */ /* 0x008fca00078e0213 */
[----:B------:R-:W-:-:S05]  /*1270*/  @!P4 PRMT R0, R2, 0x7610, R0 ;  /* 0x000076100200c816 */ /* 0x000fca0000000000 */
[----:B----4-:R-:W-:-:S05]  /*1280*/  @!P3 IMAD.IADD R2, R0, 0x1, R17 ;  /* 0x000000010002b824 */ /* 0x010fca00078e0211 */
[----:B------:R-:W-:-:S05]  /*1290*/  @!P3 PRMT R0, R2, 0x7610, R0 ;  /* 0x000076100200b816 */ /* 0x000fca0000000000 */
[----:B-----5:R-:W-:-:S05]  /*12a0*/  @!P2 IMAD.IADD R23, R0, 0x1, R23 ;  /* 0x000000010017a824 */ /* 0x020fca00078e0217 */
[----:B------:R-:W-:-:S05]  /*12b0*/  @!P2 PRMT R0, R23, 0x7610, R0 ;  /* 0x000076101700a816 */ /* 0x000fca0000000000 */
[----:B------:R-:W-:-:S05]  /*12c0*/  @!P1 IMAD.IADD R25, R0, 0x1, R25 ;  /* 0x0000000100199824 */ /* 0x000fca00078e0219 */
[----:B------:R-:W-:Y:S02]  /*12d0*/  @!P1 PRMT R0, R25, 0x7610, R0 ;  /* 0x0000761019009816 */ /* 0x000fe40000000000 */
[----:B------:R-:W-:-:S03]  /*12e0*/  IADD3 R2, P1, PT, R3, UR8, RZ ;  /* 0x0000000803027c10 */ /* 0x000fc6000ff3e0ff */
[----:B------:R-:W-:Y:S02]  /*12f0*/  @!P0 IMAD.IADD R21, R0, 0x1, R21 ;  /* 0x0000000100158824 */ /* 0x000fe400078e0215 */
[----:B------:R-:W-:-:S03]  /*1300*/  IMAD.X R3, RZ, RZ, UR9, P1 ;  /* 0x00000009ff037e24 */ /* 0x000fc600088e06ff */
[----:B------:R-:W-:-:S05]  /*1310*/  @!P0 PRMT R0, R21, 0x7610, R0 ;  /* 0x0000761015008816 */ /* 0x000fca0000000000 */
[----:B------:R-:W-:Y:S01]  /*1320*/  STG.E.U8 desc[UR4][R2.64], R0 ;  /* 0x0000000002007986 */ /* 0x000fe2000c101104 */
[----:B------:R-:W-:Y:S05]  /*1330*/  EXIT ;  /* 0x000000000000794d */ /* 0x000fea0003800000 */
.L_x_1:
        /* <DEDUP_REMOVED lines=12> */
.L_x_58:


//--------------------- .text._Z13lifeItrKernelPKcPcjjjjj --------------------------
	.section	.text._Z13lifeItrKernelPKcPcjjjjj,"ax",@progbits
	.align	128
        .global         _Z13lifeItrKernelPKcPcjjjjj
        .type           _Z13lifeItrKernelPKcPcjjjjj,@function
        .size           _Z13lifeItrKernelPKcPcjjjjj,(.L_x_59 - _Z13lifeItrKernelPKcPcjjjjj)
        .other          _Z13lifeItrKernelPKcPcjjjjj,@"STO_CUDA_ENTRY STV_DEFAULT"
_Z13lifeItrKernelPKcPcjjjjj:
.text._Z13lifeItrKernelPKcPcjjjjj:
[----:B------:R-:W-:Y:S01]  /*0000*/  LDC R1, c[0x0][0x37c] ;  /* 0x0000df00ff017b82 */ /* 0x000fe20000000800 */
[----:B------:R-:W0:Y:S07]  /*0010*/  S2R R11, SR_TID.Y ;  /* 0x00000000000b7919 */ /* 0x000e2e0000002200 */
[----:B------:R-:W1:Y:S01]  /*0020*/  S2UR UR10, SR_CTAID.Y ;  /* 0x00000000000a79c3 */ /* 0x000e620000002600 */
[----:B------:R-:W2:Y:S01]  /*0030*/  LDCU UR4, c[0x0][0x360] ;  /* 0x00006c00ff0477ac */ /* 0x000ea20008000800 */
[----:B------:R-:W3:Y:S01]  /*0040*/  S2R R4, SR_TID.X ;  /* 0x0000000000047919 */ /* 0x000ee20000002100 */
[----:B------:R-:W1:Y:S01]  /*0050*/  LDCU UR5, c[0x0][0x364] ;  /* 0x00006c80ff0577ac */ /* 0x000e620008000800 */
[----:B------:R-:W4:Y:S04]  /*0060*/  S2R R6, SR_TID.Z ;  /* 0x0000000000067919 */ /* 0x000f280000002300 */
[----:B------:R-:W2:Y:S01]  /*0070*/  S2UR UR9, SR_CTAID.X ;  /* 0x00000000000979c3 */ /* 0x000ea20000002500 */
[----:B------:R-:W5:Y:S01]  /*0080*/  LDCU UR6, c[0x0][0x368] ;  /* 0x00006d00ff0677ac */ /* 0x000f620008000800 */
[----:B------:R-:W5:Y:S06]  /*0090*/  LDCU UR14, c[0x0][0x398] ;  /* 0x00007300ff0e77ac */ /* 0x000f6c0008000800 */
[----:B------:R-:W3:Y:S08]  /*00a0*/  LDC.64 R14, c[0x0][0x390] ;  /* 0x0000e400ff0e7b82 */ /* 0x000ef00000000a00 */
[----:B------:R-:W3:Y:S01]  /*00b0*/  S2UR UR11, SR_CTAID.Z ;  /* 0x00000000000b79c3 */ /* 0x000ee20000002700 */
[----:B-1----:R-:W-:-:S06]  /*00c0*/  UIMAD UR5, UR10, UR5, URZ ;  /* 0x000000050a0572a4 */ /* 0x002fcc000f8e02ff */
[C---:B0-----:R-:W-:Y:S01]  /*00d0*/  VIADD R0, R11.reuse, UR5 ;  /* 0x000000050b007c36 */ /* 0x041fe20008000000 */
[----:B--2---:R-:W-:Y:S02]  /*00e0*/  UIMAD UR4, UR9, UR4, URZ ;  /* 0x00000004090472a4 */ /* 0x004fe4000f8e02ff */
[----:B-----5:R-:W-:Y:S02]  /*00f0*/  UIADD3 UR7, UPT, UPT, UR14, -0x1, URZ ;  /* 0xffffffff0e077890 */ /* 0x020fe4000fffe0ff */
[----:B----4-:R-:W-:Y:S02]  /*0100*/  IMAD R11, R11, UR14, R6 ;  /* 0x0000000e0b0b7c24 */ /* 0x010fe4000f8e0206 */
[C---:B---3--:R-:W-:Y:S02]  /*0110*/  VIADD R3, R15.reuse, 0xffffffff ;  /* 0xffffffff0f037836 */ /* 0x048fe40000000000 */
[----:B------:R-:W-:Y:S02]  /*0120*/  VIADD R2, R14, 0xffffffff ;  /* 0xffffffff0e027836 */ /* 0x000fe40000000000 */
[----:B------:R-:W-:Y:S01]  /*0130*/  IMAD R10, R15, UR14, RZ ;  /* 0x0000000e0f0a7c24 */ /* 0x000fe2000f8e02ff */
[----:B------:R-:W-:Y:S01]  /*0140*/  ISETP.GT.U32.AND P0, PT, R0, R3, PT ;  /* 0x000000030000720c */ /* 0x000fe20003f04070 */
[----:B------:R-:W-:Y:S01]  /*0150*/  VIADD R3, R4, UR4 ;  /* 0x0000000404037c36 */ /* 0x000fe20008000000 */
[----:B------:R-:W-:-:S04]  /*0160*/  UIMAD UR6, UR11, UR6, URZ ;  /* 0x000000060b0672a4 */ /* 0x000fc8000f8e02ff */
[----:B------:R-:W-:Y:S02]  /*0170*/  ISETP.GT.U32.OR P0, PT, R3, R2, P0 ;  /* 0x000000020300720c */ /* 0x000fe40000704470 */
[----:B------:R-:W-:-:S05]  /*0180*/  VIADD R5, R6, UR6 ;  /* 0x0000000606057c36 */ /* 0x000fca0008000000 */
[----:B------:R-:W-:-:S13]  /*0190*/  ISETP.GT.U32.OR P0, PT, R5, UR7, P0 ;  /* 0x0000000705007c0c */ /* 0x000fda0008704470 */
[----:B------:R-:W-:Y:S05]  /*01a0*/  @P0 EXIT ;  /* 0x000000000000094d */ /* 0x000fea0003800000 */
[----:B------:R-:W0:Y:S01]  /*01b0*/  LDCU.64 UR16, c[0x0][0x380] ;  /* 0x00007000ff1077ac */ /* 0x000e220008000a00 */
[----:B------:R-:W-:Y:S01]  /*01c0*/  IMAD R7, R0, UR14, R5 ;  /* 0x0000000e00077c24 */ /* 0x000fe2000f8e0205 */
[----:B------:R-:W1:Y:S03]  /*01d0*/  LDCU.64 UR12, c[0x0][0x358] ;  /* 0x00006b00ff0c77ac */ /* 0x000e660008000a00 */
[----:B------:R-:W-:-:S05]  /*01e0*/  IMAD R7, R3, R10, R7 ;  /* 0x0000000a03077224 */ /* 0x000fca00078e0207 */
[----:B0-----:R-:W-:-:S05]  /*01f0*/  IADD3 R8, P0, PT, R7, UR16, RZ ;  /* 0x0000001007087c10 */ /* 0x001fca000ff1e0ff */
[----:B------:R-:W-:-:S06]  /*0200*/  IMAD.X R9, RZ, RZ, UR17, P0 ;  /* 0x00000011ff097e24 */ /* 0x000fcc00080e06ff */
[----:B-1----:R0:W2:Y:S01]  /*0210*/  LDG.E.U8 R9, desc[UR12][R8.64] ;  /* 0x0000000c08097981 */ /* 0x0020a2000c1e1100 */
[----:B------:R-:W1:Y:S01]  /*0220*/  S2UR UR8, SR_CgaCtaId ;  /* 0x00000000000879c3 */ /* 0x000e620000008800 */
[----:B------:R-:W-:Y:S01]  /*0230*/  IMAD R2, R10, R4, R11 ;  /* 0x000000040a027224 */ /* 0x000fe200078e020b */
[----:B------:R-:W-:Y:S01]  /*0240*/  UMOV UR7, 0x400 ;  /* 0x0000040000077882 */ /* 0x000fe20000000000 */
[C---:B------:R-:W-:Y:S01]  /*0250*/  VIADD R4, R0.reuse, 0xffffffff ;  /* 0xffffffff00047836 */ /* 0x040fe20000000000 */
[----:B------:R-:W-:Y:S01]  /*0260*/  ISETP.NE.AND P2, PT, R0, RZ, PT ;  /* 0x000000ff0000720c */ /* 0x000fe20003f45270 */
[C---:B------:R-:W-:Y:S01]  /*0270*/  VIADD R11, R3.reuse, 0xffffffff ;  /* 0xffffffff030b7836 */ /* 0x040fe20000000000 */
[----:B------:R-:W-:Y:S01]  /*0280*/  ISETP.GE.AND P0, PT, R3, 0x1, PT ;  /* 0x000000010300780c */ /* 0x000fe20003f06270 */
[C---:B------:R-:W-:Y:S01]  /*0290*/  VIADD R6, R5.reuse, 0xffffffff ;  /* 0xffffffff05067836 */ /* 0x040fe20000000000 */
[----:B------:R-:W-:Y:S01]  /*02a0*/  ISETP.GE.U32.AND P3, PT, R4, R15, PT ;  /* 0x0000000f0400720c */ /* 0x000fe20003f66070 */
[----:B0-----:R-:W-:Y:S01]  /*02b0*/  VIADD R8, R5, 0x1 ;  /* 0x0000000105087836 */ /* 0x001fe20000000000 */
[----:B------:R-:W-:Y:S01]  /*02c0*/  ISETP.GE.U32.AND P1, PT, R11, R14, PT ;  /* 0x0000000e0b00720c */ /* 0x000fe20003f26070 */
[----:B------:R-:W-:Y:S01]  /*02d0*/  BSSY.RECONVERGENT B0, `(.L_x_2) ;  /* 0x0000027000007945 */ /* 0x000fe20003800200 */
[----:B------:R-:W-:-:S02]  /*02e0*/  ISETP.GE.U32.AND P4, PT, R6, UR14, PT ;  /* 0x0000000e06007c0c */ /* 0x000fc4000bf86070 */
[----:B------:R-:W-:Y:S02]  /*02f0*/  SEL R4, R4, RZ, !P3 ;  /* 0x000000ff04047207 */ /* 0x000fe40005800000 */
[----:B------:R-:W-:Y:S02]  /*0300*/  ISETP.NE.AND P3, PT, R5, RZ, PT ;  /* 0x000000ff0500720c */ /* 0x000fe40003f65270 */
[----:B------:R-:W-:Y:S02]  /*0310*/  SEL R11, R11, RZ, !P1 ;  /* 0x000000ff0b0b7207 */ /* 0x000fe40004800000 */
[----:B------:R-:W-:Y:S02]  /*0320*/  SEL R6, R6, RZ, !P4 ;  /* 0x000000ff06067207 */ /* 0x000fe40006000000 */
[----:B------:R-:W-:Y:S01]  /*0330*/  SEL R18, R11, R14, P0 ;  /* 0x0000000e0b127207 */ /* 0x000fe20000000000 */
[----:B-1----:R-:W-:Y:S01]  /*0340*/  ULEA UR7, UR8, UR7, 0x18 ;  /* 0x0000000708077291 */ /* 0x002fe2000f8ec0ff */
[----:B------:R-:W-:Y:S01]  /*0350*/  ISETP.GE.U32.AND P0, PT, R5, UR14, PT ;  /* 0x0000000e05007c0c */ /* 0x000fe2000bf06070 */
[----:B------:R-:W-:Y:S01]  /*0360*/  UIADD3 UR8, UPT, UPT, UR4, UR9, URZ ;  /* 0x0000000904087290 */ /* 0x000fe2000fffe0ff */
[----:B------:R-:W-:Y:S01]  /*0370*/  PRMT R12, RZ, 0x7610, R12 ;  /* 0x00007610ff0c7816 */ /* 0x000fe2000000000c */
[----:B------:R-:W-:Y:S01]  /*0380*/  UIADD3 UR9, UPT, UPT, UR5, UR10, URZ ;  /* 0x0000000a05097290 */ /* 0x000fe2000fffe0ff */
[----:B------:R-:W-:Y:S01]  /*0390*/  IMAD R10, R10, R18, RZ ;  /* 0x000000120a0a7224 */ /* 0x000fe200078e02ff */
[----:B------:R-:W-:-:S03]  /*03a0*/  UIADD3 UR10, UPT, UPT, UR6, UR11, URZ ;  /* 0x0000000b060a7290 */ /* 0x000fc6000fffe0ff */
[----:B--2---:R0:W-:Y:S02]  /*03b0*/  STS.U8 [R2+UR7], R9 ;  /* 0x0000000902007988 */ /* 0x0041e40008000007 */
[----:B0-----:R-:W-:Y:S02]  /*03c0*/  SEL R9, R4, R15, P2 ;  /* 0x0000000f04097207 */ /* 0x001fe40001000000 */
[----:B------:R-:W-:Y:S01]  /*03d0*/  SEL R4, R6, UR14, P3 ;  /* 0x0000000e06047c07 */ /* 0x000fe20009800000 */
[----:B------:R-:W-:Y:S01]  /*03e0*/  BAR.SYNC.DEFER_BLOCKING 0x0 ;  /* 0x0000000000007b1d */ /* 0x000fe20000010000 */
[----:B------:R-:W-:Y:S02]  /*03f0*/  ISETP.NE.AND P4, PT, R0, R9, PT ;  /* 0x000000090000720c */ /* 0x000fe40003f85270 */
[----:B------:R-:W-:Y:S02]  /*0400*/  ISETP.EQ.AND P2, PT, R5, R4, PT ;  /* 0x000000040500720c */ /* 0x000fe40003f42270 */
[----:B------:R-:W-:-:S02]  /*0410*/  ISETP.NE.OR P5, PT, R3, R18, P4 ;  /* 0x000000120300720c */ /* 0x000fc400027a5670 */
[----:B------:R-:W-:Y:S02]  /*0420*/  ISETP.GE.U32.AND P6, PT, R9, UR5, PT ;  /* 0x0000000509007c0c */ /* 0x000fe4000bfc6070 */
[----:B------:R-:W-:Y:S02]  /*0430*/  ISETP.GE.U32.AND P3, PT, R8, UR14, PT ;  /* 0x0000000e08007c0c */ /* 0x000fe4000bf66070 */
[----:B------:R-:W-:Y:S02]  /*0440*/  SEL R6, R5, RZ, !P0 ;  /* 0x000000ff05067207 */ /* 0x000fe40004000000 */
[----:B------:R-:W-:Y:S02]  /*0450*/  P2R R11, PR, RZ, 0x40 ;  /* 0x00000040ff0b7803 */ /* 0x000fe40000000000 */
[----:B------:R-:W-:-:S03]  /*0460*/  ISETP.GE.U32.OR P1, PT, R18, UR8, !P6 ;  /* 0x0000000812007c0c */ /* 0x000fc6000f726470 */
[----:B------:R-:W-:Y:S10]  /*0470*/  @!P5 BRA P2, `(.L_x_3) ;  /* 0x000000000030d947 */ /* 0x000ff40001000000 */
[----:B------:R-:W-:Y:S02]  /*0480*/  ISETP.GE.U32.AND P2, PT, R4, UR6, PT ;  /* 0x0000000604007c0c */ /* 0x000fe4000bf46070 */
[----:B------:R-:W-:Y:S02]  /*0490*/  ISETP.LT.U32.OR P0, PT, R18, UR4, P1 ;  /* 0x0000000412007c0c */ /* 0x000fe40008f01470 */
[----:B------:R-:W-:-:S04]  /*04a0*/  ISETP.GE.U32.OR P2, PT, R9, UR9, !P2 ;  /* 0x0000000909007c0c */ /* 0x000fc8000d746470 */
[----:B------:R-:W-:-:S04]  /*04b0*/  PLOP3.LUT P0, PT, P0, P2, PT, 0xf8, 0x8f ;  /* 0x00000000008f781c */ /* 0x000fc80000705f70 */
[----:B------:R-:W-:-:S13]  /*04c0*/  ISETP.GE.U32.OR P0, PT, R4, UR10, P0 ;  /* 0x0000000a04007c0c */ /* 0x000fda0008706470 */
[----:B------:R0:W1:Y:S01]  /*04d0*/  @!P0 LDS.U8 R12, [R2+UR7] ;  /* 0x00000007020c8984 */ /* 0x0000620008000000 */
[----:B------:R-:W-:Y:S05]  /*04e0*/  @!P0 BRA `(.L_x_3) ;  /* 0x0000000000148947 */ /* 0x000fea0003800000 */
[----:B------:R-:W-:-:S04]  /*04f0*/  IMAD R11, R9, UR14, R10 ;  /* 0x0000000e090b7c24 */ /* 0x000fc8000f8e020a */
[----:B------:R-:W-:-:S05]  /*0500*/  IMAD.IADD R11, R4, 0x1, R11 ;  /* 0x00000001040b7824 */ /* 0x000fca00078e020b */
[----:B-1----:R-:W-:-:S05]  /*0510*/  IADD3 R12, P0, PT, R11, UR16, RZ ;  /* 0x000000100b0c7c10 */ /* 0x002fca000ff1e0ff */
[----:B------:R-:W-:-:S05]  /*0520*/  IMAD.X R13, RZ, RZ, UR17, P0 ;  /* 0x00000011ff0d7e24 */ /* 0x000fca00080e06ff */
[----:B------:R2:W5:Y:S03]  /*0530*/  LDG.E.U8 R12, desc[UR12][R12.64] ;  /* 0x0000000c0c0c7981 */ /* 0x000566000c1e1100 */
.L_x_3:
[----:B------:R-:W-:Y:S05]  /*0540*/  BSYNC.RECONVERGENT B0 ;  /* 0x0000000000007941 */ /* 0x000fea0003800200 */
.L_x_2:
[----:B------:R-:W-:Y:S01]  /*0550*/  ISETP.EQ.AND P0, PT, R5, R6, PT ;  /* 0x000000060500720c */ /* 0x000fe20003f02270 */
[----:B------:R-:W-:Y:S01]  /*0560*/  BSSY.RECONVERGENT B0, `(.L_x_4) ;  /* 0x0000016000007945 */ /* 0x000fe20003800200 */
[----:B------:R-:W-:Y:S01]  /*0570*/  SEL R8, R8, RZ, !P3 ;  /* 0x000000ff08087207 */ /* 0x000fe20005800000 */
[C---:B------:R-:W-:Y:S01]  /*0580*/  VIADD R20, R0.reuse, 0x1 ;  /* 0x0000000100147836 */ /* 0x040fe20000000000 */
[C---:B------:R-:W-:Y:S02]  /*0590*/  ISETP.GE.U32.AND P3, PT, R0.reuse, R15, PT ;  /* 0x0000000f0000720c */ /* 0x040fe40003f66070 */
[----:B------:R-:W-:Y:S02]  /*05a0*/  ISETP.NE.AND P2, PT, R3, R18, PT ;  /* 0x000000120300720c */ /* 0x000fe40003f45270 */
[----:B------:R-:W-:-:S05]  /*05b0*/  SEL R11, R0, RZ, !P3 ;  /* 0x000000ff000b7207 */ /* 0x000fca0005800000 */
[----:B------:R-:W-:Y:S06]  /*05c0*/  @!P5 BRA P0, `(.L_x_5) ;  /* 0x00000000003cd947 */ /* 0x000fec0000000000 */
[----:B------:R-:W-:Y:S02]  /*05d0*/  ISETP.GE.U32.AND P3, PT, R6, UR6, PT ;  /* 0x0000000606007c0c */ /* 0x000fe4000bf66070 */
[----:B------:R-:W-:Y:S02]  /*05e0*/  ISETP.LT.U32.OR P0, PT, R18, UR4, P1 ;  /* 0x0000000412007c0c */ /* 0x000fe40008f01470 */
[----:B------:R-:W-:-:S04]  /*05f0*/  ISETP.GE.U32.OR P3, PT, R9, UR9, !P3 ;  /* 0x0000000909007c0c */ /* 0x000fc8000df66470 */
[----:B------:R-:W-:-:S04]  /*0600*/  PLOP3.LUT P0, PT, P0, P3, PT, 0xf8, 0x8f ;  /* 0x00000000008f781c */ /* 0x000fc80000707f70 */
[----:B------:R-:W-:-:S13]  /*0610*/  ISETP.GE.U32.OR P0, PT, R6, UR10, P0 ;  /* 0x0000000a06007c0c */ /* 0x000fda0008706470 */
[----:B--2---:R-:W1:Y:S02]  /*0620*/  @!P0 LDS.U8 R13, [R2+UR7] ;  /* 0x00000007020d8984 */ /* 0x004e640008000000 */
[----:B-1---5:R-:W-:-:S05]  /*0630*/  @!P0 IMAD.IADD R13, R12, 0x1, R13 ;  /* 0x000000010c0d8824 */ /* 0x022fca00078e020d */
[----:B------:R-:W-:Y:S01]  /*0640*/  @!P0 PRMT R12, R13, 0x7610, R12 ;  /* 0x000076100d0c8816 */ /* 0x000fe2000000000c */
[----:B------:R-:W-:Y:S06]  /*0650*/  @!P0 BRA `(.L_x_5) ;  /* 0x0000000000188947 */ /* 0x000fec0003800000 */
[----:B------:R-:W-:-:S04]  /*0660*/  IMAD R13, R9, UR14, R10 ;  /* 0x0000000e090d7c24 */ /* 0x000fc8000f8e020a */
[----:B------:R-:W-:-:S05]  /*0670*/  IMAD.IADD R16, R13, 0x1, R6 ;  /* 0x000000010d107824 */ /* 0x000fca00078e0206 */
[----:B------:R-:W-:-:S05]  /*0680*/  IADD3 R16, P0, PT, R16, UR16, RZ ;  /* 0x0000001010107c10 */ /* 0x000fca000ff1e0ff */
[----:B------:R-:W-:-:S06]  /*0690*/  IMAD.X R17, RZ, RZ, UR17, P0 ;  /* 0x00000011ff117e24 */ /* 0x000fcc00080e06ff */
[----:B------:R-:W2:Y:S02]  /*06a0*/  LDG.E.U8 R17, desc[UR12][R16.64] ;  /* 0x0000000c10117981 */ /* 0x000ea4000c1e1100 */
[----:B--2---:R-:W-:-:S07]  /*06b0*/  IMAD.IADD R12, R12, 0x1, R17 ;  /* 0x000000010c0c7824 */ /* 0x004fce00078e0211 */
.L_x_5:
[----:B------:R-:W-:Y:S05]  /*06c0*/  BSYNC.RECONVERGENT B0 ;  /* 0x0000000000007941 */ /* 0x000fea0003800200 */
.L_x_4:
[C---:B------:R-:W-:Y:S01]  /*06d0*/  ISETP.EQ.AND P6, PT, R5.reuse, R8, PT ;  /* 0x000000080500720c */ /* 0x040fe20003fc2270 */
[----:B------:R-:W-:Y:S01]  /*06e0*/  BSSY.RECONVERGENT B0, `(.L_x_6) ;  /* 0x0000013000007945 */ /* 0x000fe20003800200 */
[----:B------:R-:W-:Y:S02]  /*06f0*/  ISETP.EQ.AND P0, PT, R5, R4, PT ;  /* 0x000000040500720c */ /* 0x000fe40003f02270 */
[----:B------:R-:W-:-:S09]  /*0700*/  ISETP.NE.OR P3, PT, R0, R11, P2 ;  /* 0x0000000b0000720c */ /* 0x000fd20001765670 */
[----:B------:R-:W-:Y:S05]  /*0710*/  @!P5 BRA P6, `(.L_x_7) ;  /* 0x00000000003cd947 */ /* 0x000fea0003000000 */
        /* <DEDUP_REMOVED lines=15> */
.L_x_7:
[----:B------:R-:W-:Y:S05]  /*0810*/  BSYNC.RECONVERGENT B0 ;  /* 0x0000000000007941 */ /* 0x000fea0003800200 */
.L_x_6:
[----:B------:R-:W-:Y:S01]  /*0820*/  ISETP.GE.U32.AND P1, PT, R20, R15, PT ;  /* 0x0000000f1400720c */ /* 0x000fe20003f26070 */
[----:B------:R-:W-:Y:S01]  /*0830*/  BSSY.RECONVERGENT B0, `(.L_x_8) ;  /* 0x0000014000007945 */ /* 0x000fe20003800200 */
[----:B------:R-:W-:Y:S02]  /*0840*/  ISETP.GE.U32.AND P5, PT, R18, UR8, PT ;  /* 0x0000000812007c0c */ /* 0x000fe4000bfa6070 */
[----:B--2---:R-:W-:Y:S02]  /*0850*/  SEL R13, R20, RZ, !P1 ;  /* 0x000000ff140d7207 */ /* 0x004fe40004800000 */
[----:B------:R-:W-:Y:S01]  /*0860*/  ISETP.LT.U32.OR P6, PT, R11, UR5, P5 ;  /* 0x000000050b007c0c */ /* 0x000fe2000afc1470 */
[----:B------:R-:W-:-:S12]  /*0870*/  @!P3 BRA P0, `(.L_x_9) ;  /* 0x00000000003cb947 */ /* 0x000fd80000000000 */
[----:B------:R-:W-:Y:S02]  /*0880*/  ISETP.GE.U32.AND P0, PT, R4, UR6, PT ;  /* 0x0000000604007c0c */ /* 0x000fe4000bf06070 */
[----:B------:R-:W-:Y:S02]  /*0890*/  ISETP.LT.U32.OR P1, PT, R18, UR4, P6 ;  /* 0x0000000412007c0c */ /* 0x000fe4000b721470 */
[----:B------:R-:W-:-:S04]  /*08a0*/  ISETP.GE.U32.OR P0, PT, R11, UR9, !P0 ;  /* 0x000000090b007c0c */ /* 0x000fc8000c706470 */
[----:B------:R-:W-:-:S04]  /*08b0*/  PLOP3.LUT P0, PT, P1, P0, PT, 0xf8, 0x8f ;  /* 0x00000000008f781c */ /* 0x000fc80000f01f70 */
[----:B------:R-:W-:-:S13]  /*08c0*/  ISETP.GE.U32.OR P0, PT, R4, UR10, P0 ;  /* 0x0000000a04007c0c */ /* 0x000fda0008706470 */
[----:B------:R-:W1:Y:S02]  /*08d0*/  @!P0 LDS.U8 R17, [R2+UR7] ;  /* 0x0000000702118984 */ /* 0x000e640008000000 */
        /* <DEDUP_REMOVED lines=9> */
.L_x_9:
[----:B------:R-:W-:Y:S05]  /*0970*/  BSYNC.RECONVERGENT B0 ;  /* 0x0000000000007941 */ /* 0x000fea0003800200 */
.L_x_8:
[----:B------:R-:W-:Y:S01]  /*0980*/  ISETP.EQ.AND P0, PT, R5, R6, PT ;  /* 0x000000060500720c */ /* 0x000fe20003f02270 */
[----:B------:R-:W-:-:S12]  /*0990*/  BSSY.RECONVERGENT B0, `(.L_x_10) ;  /* 0x0000011000007945 */ /* 0x000fd80003800200 */
[----:B------:R-:W-:Y:S05]  /*09a0*/  @!P3 BRA P0, `(.L_x_11) ;  /* 0x00000000003cb947 */ /* 0x000fea0000000000 */
        /* <DEDUP_REMOVED lines=15> */
.L_x_11:
[----:B------:R-:W-:Y:S05]  /*0aa0*/  BSYNC.RECONVERGENT B0 ;  /* 0x0000000000007941 */ /* 0x000fea0003800200 */
.L_x_10:
[C---:B------:R-:W-:Y:S01]  /*0ab0*/  ISETP.EQ.AND P0, PT, R5.reuse, R8, PT ;  /* 0x000000080500720c */ /* 0x040fe20003f02270 */
[----:B------:R-:W-:Y:S01]  /*0ac0*/  BSSY.RECONVERGENT B0, `(.L_x_12) ;  /* 0x0000013000007945 */ /* 0x000fe20003800200 */
[----:B------:R-:W-:Y:S02]  /*0ad0*/  ISETP.NE.OR P2, PT, R0, R13, P2 ;  /* 0x0000000d0000720c */ /* 0x000fe40001745670 */
[----:B------:R-:W-:-:S09]  /*0ae0*/  ISETP.EQ.AND P1, PT, R5, R4, PT ;  /* 0x000000040500720c */ /* 0x000fd20003f22270 */
        /* <DEDUP_REMOVED lines=16> */
.L_x_13:
[----:B------:R-:W-:Y:S05]  /*0bf0*/  BSYNC.RECONVERGENT B0 ;  /* 0x0000000000007941 */ /* 0x000fea0003800200 */
.L_x_12:
[----:B------:R-:W-:Y:S01]  /*0c00*/  BSSY.RECONVERGENT B0, `(.L_x_14) ;  /* 0x0000013000007945 */ /* 0x000fe20003800200 */
[----:B------:R-:W-:Y:S01]  /*0c10*/  ISETP.EQ.AND P0, PT, R5, R6, PT ;  /* 0x000000060500720c */ /* 0x000fe20003f02270 */
[C---:B------:R-:W-:Y:S01]  /*0c20*/  IMAD R19, R13.reuse, UR14, R10 ;  /* 0x0000000e0d137c24 */ /* 0x040fe2000f8e020a */
        /* <DEDUP_REMOVED lines=11> */
[----:B------:R-:W-:-:S05]  /*0ce0*/  IMAD.IADD R16, R4, 0x1, R19 ;  /* 0x0000000104107824 */ /* 0x000fca00078e0213 */
[----:B------:R-:W-:-:S05]  /*0cf0*/  IADD3 R16, P1, PT, R16, UR16, RZ ;  /* 0x0000001010107c10 */ /* 0x000fca000ff3e0ff */
[----:B------:R-:W-:-:S06]  /*0d00*/  IMAD.X R17, RZ, RZ, UR17, P1 ;  /* 0x00000011ff117e24 */ /* 0x000fcc00088e06ff */
[----:B------:R-:W2:Y:S02]  /*0d10*/  LDG.E.U8 R17, desc[UR12][R16.64] ;  /* 0x0000000c10117981 */ /* 0x000ea4000c1e1100 */
[----:B--2---:R-:W-:-:S07]  /*0d20*/  IMAD.IADD R12, R12, 0x1, R17 ;  /* 0x000000010c0c7824 */ /* 0x004fce00078e0211 */
.L_x_15:
[----:B------:R-:W-:Y:S05]  /*0d30*/  BSYNC.RECONVERGENT B0 ;  /* 0x0000000000007941 */ /* 0x000fea0003800200 */
.L_x_14:
[----:B------:R-:W-:Y:S01]  /*0d40*/  BSSY.RECONVERGENT B0, `(.L_x_16) ;  /* 0x0000011000007945 */ /* 0x000fe20003800200 */
[----:B------:R-:W-:-:S03]  /*0d50*/  ISETP.GE.U32.AND P1, PT, R3, R14, PT ;  /* 0x0000000e0300720c */ /* 0x000fc60003f26070 */
[----:B------:R-:W-:Y:S10]  /*0d60*/  @!P2 BRA P0, `(.L_x_17) ;  /* 0x000000000038a947 */ /* 0x000ff40000000000 */
        /* <DEDUP_REMOVED lines=14> */
.L_x_17:
[----:B------:R-:W-:Y:S05]  /*0e50*/  BSYNC.RECONVERGENT B0 ;  /* 0x0000000000007941 */ /* 0x000fea0003800200 */
.L_x_16:
[----:B------:R-:W-:Y:S01]  /*0e60*/  ISETP.EQ.AND P3, PT, R5, R8, PT ;  /* 0x000000080500720c */ /* 0x000fe20003f62270 */
[----:B------:R-:W-:Y:S01]  /*0e70*/  BSSY.RECONVERGENT B0, `(.L_x_18) ;  /* 0x0000014000007945 */ /* 0x000fe20003800200 */
[C---:B------:R-:W-:Y:S02]  /*0e80*/  SEL R17, R3.reuse, RZ, !P1 ;  /* 0x000000ff03117207 */ /* 0x040fe40004800000 */
[C---:B------:R-:W-:Y:S02]  /*0e90*/  ISETP.GE.AND P1, PT, R3.reuse, RZ, PT ;  /* 0x000000ff0300720c */ /* 0x040fe40003f26270 */
[----:B------:R-:W-:Y:S02]  /*0ea0*/  ISETP.GE.AND P0, PT, R3, -0x1, PT ;  /* 0xffffffff0300780c */ /* 0x000fe40003f06270 */
[----:B------:R-:W-:-:S05]  /*0eb0*/  SEL R10, R17, R14, P1 ;  /* 0x0000000e110a7207 */ /* 0x000fca0000800000 */
[----:B------:R-:W-:Y:S06]  /*0ec0*/  @!P2 BRA P3, `(.L_x_19) ;  /* 0x000000000038a947 */ /* 0x000fec0001800000 */
        /* <DEDUP_REMOVED lines=14> */
.L_x_19:
[----:B------:R-:W-:Y:S05]  /*0fb0*/  BSYNC.RECONVERGENT B0 ;  /* 0x0000000000007941 */ /* 0x000fea0003800200 */
.L_x_18:
[----:B------:R-:W-:Y:S01]  /*0fc0*/  ISETP.EQ.AND P2, PT, R5, R4, PT ;  /* 0x000000040500720c */ /* 0x000fe20003f42270 */
[C---:B------:R-:W-:Y:S01]  /*0fd0*/  VIADD R17, R3.reuse, 0x1 ;  /* 0x0000000103117836 */ /* 0x040fe20000000000 */
[----:B------:R-:W-:Y:S01]  /*0fe0*/  ISETP.NE.OR P3, PT, R3, R10, P4 ;  /* 0x0000000a0300720c */ /* 0x000fe20002765670 */
[----:B------:R-:W-:Y:S01]  /*0ff0*/  IMAD R19, R15, UR14, RZ ;  /* 0x0000000e0f137c24 */ /* 0x000fe2000f8e02ff */
[----:B------:R-:W-:Y:S01]  /*1000*/  ISETP.GE.U32.AND P6, PT, R9, UR5, PT ;  /* 0x0000000509007c0c */ /* 0x000fe2000bfc6070 */
[----:B------:R-:W-:Y:S01]  /*1010*/  BSSY.RECONVERGENT B0, `(.L_x_20) ;  /* 0x0000016000007945 */ /* 0x000fe20003800200 */
[----:B------:R-:W-:Y:S01]  /*1020*/  ISETP.GE.U32.AND P1, PT, R17, R14, PT ;  /* 0x0000000e1100720c */ /* 0x000fe20003f26070 */
[----:B------:R-:W-:Y:S01]  /*1030*/  IMAD R18, R19, R10, RZ ;  /* 0x0000000a13127224 */ /* 0x000fe200078e02ff */
[----:B------:R-:W-:Y:S02]  /*1040*/  ISETP.EQ.AND P5, PT, R5, R6, PT ;  /* 0x000000060500720c */ /* 0x000fe40003fa2270 */
[----:B------:R-:W-:-:S02]  /*1050*/  @P0 SEL R14, R17, RZ, !P1 ;  /* 0x000000ff110e0207 */ /* 0x000fc40004800000 */
[----:B------:R-:W-:-:S03]  /*1060*/  ISETP.GE.U32.OR P1, PT, R10, UR8, !P6 ;  /* 0x000000080a007c0c */ /* 0x000fc6000f726470 */
        /* <DEDUP_REMOVED lines=16> */
.L_x_21:
[----:B------:R-:W-:Y:S05]  /*1170*/  BSYNC.RECONVERGENT B0 ;  /* 0x0000000000007941 */ /* 0x000fea0003800200 */
.L_x_20:
[----:B------:R-:W-:Y:S01]  /*1180*/  BSSY.RECONVERGENT B0, `(.L_x_22) ;  /* 0x0000012000007945 */ /* 0x000fe20003800200 */
[----:B------:R-:W-:-:S03]  /*1190*/  ISETP.NE.AND P2, PT, R3, R10, PT ;  /* 0x0000000a0300720c */ /* 0x000fc60003f45270 */
        /* <DEDUP_REMOVED lines=16> */
.L_x_23:
[----:B------:R-:W-:Y:S05]  /*12a0*/  BSYNC.RECONVERGENT B0 ;  /* 0x0000000000007941 */ /* 0x000fea0003800200 */
.L_x_22:
        /* <DEDUP_REMOVED lines=20> */
.L_x_25:
[----:B------:R-:W-:Y:S05]  /*13f0*/  BSYNC.RECONVERGENT B0 ;  /* 0x0000000000007941 */ /* 0x000fea0003800200 */
.L_x_24:
[----:B------:R-:W-:Y:S01]  /*1400*/  ISETP.GE.U32.AND P1, PT, R10, UR8, PT ;  /* 0x000000080a007c0c */ /* 0x000fe2000bf26070 */
[----:B------:R-:W-:Y:S03]  /*1410*/  BSSY.RECONVERGENT B0, `(.L_x_26) ;  /* 0x0000012000007945 */ /* 0x000fe60003800200 */
        /* <DEDUP_REMOVED lines=17> */
.L_x_27:
[----:B------:R-:W-:Y:S05]  /*1530*/  BSYNC.RECONVERGENT B0 ;  /* 0x0000000000007941 */ /* 0x000fea0003800200 */
.L_x_26:
        /* <DEDUP_REMOVED lines=18> */
.L_x_29:
[----:B------:R-:W-:Y:S05]  /*1660*/  BSYNC.RECONVERGENT B0 ;  /* 0x0000000000007941 */ /* 0x000fea0003800200 */
.L_x_28:
        /* <DEDUP_REMOVED lines=20> */
.L_x_31:
[----:B------:R-:W-:Y:S05]  /*17b0*/  BSYNC.RECONVERGENT B0 ;  /* 0x0000000000007941 */ /* 0x000fea0003800200 */
.L_x_30:
        /* <DEDUP_REMOVED lines=19> */
.L_x_33:
[----:B------:R-:W-:Y:S05]  /*18f0*/  BSYNC.RECONVERGENT B0 ;  /* 0x0000000000007941 */ /* 0x000fea0003800200 */
.L_x_32:
        /* <DEDUP_REMOVED lines=17> */
.L_x_35:
[----:B------:R-:W-:Y:S05]  /*1a10*/  BSYNC.RECONVERGENT B0 ;  /* 0x0000000000007941 */ /* 0x000fea0003800200 */
.L_x_34:
[----:B------:R-:W-:Y:S01]  /*1a20*/  ISETP.EQ.AND P3, PT, R5, R8, PT ;  /* 0x000000080500720c */ /* 0x000fe20003f62270 */
[----:B------:R-:W-:Y:S01]  /*1a30*/  BSSY.RECONVERGENT B0, `(.L_x_36) ;  /* 0x0000011000007945 */ /* 0x000fe20003800200 */
[----:B------:R-:W-:-:S11]  /*1a40*/  ISETP.NE.AND P5, PT, R0, R13, PT ;  /* 0x0000000d0000720c */ /* 0x000fd60003fa5270 */
        /* <DEDUP_REMOVED lines=15> */
.L_x_37:
[----:B------:R-:W-:Y:S05]  /*1b40*/  BSYNC.RECONVERGENT B0 ;  /* 0x0000000000007941 */ /* 0x000fea0003800200 */
.L_x_36:
[----:B------:R-:W-:Y:S01]  /*1b50*/  ISETP.EQ.AND P3, PT, R5, R4, PT ;  /* 0x000000040500720c */ /* 0x000fe20003f62270 */
[----:B------:R-:W-:Y:S01]  /*1b60*/  IMAD R15, R15, UR14, RZ ;  /* 0x0000000e0f0f7c24 */ /* 0x000fe2000f8e02ff */
[-C--:B------:R-:W-:Y:S01]  /*1b70*/  ISETP.NE.OR P4, PT, R3, R14.reuse, P4 ;  /* 0x0000000e0300720c */ /* 0x080fe20002785670 */
[----:B------:R-:W-:Y:S01]  /*1b80*/  BSSY.RECONVERGENT B0, `(.L_x_38) ;  /* 0x0000015000007945 */ /* 0x000fe20003800200 */
[----:B------:R-:W-:Y:S01]  /*1b90*/  ISETP.GE.U32.AND P1, PT, R9, UR5, PT ;  /* 0x0000000509007c0c */ /* 0x000fe2000bf26070 */
[----:B------:R-:W-:Y:S01]  /*1ba0*/  IMAD R0, R15, R14, RZ ;  /* 0x0000000e0f007224 */ /* 0x000fe200078e02ff */
[----:B------:R-:W-:Y:S02]  /*1bb0*/  ISETP.EQ.AND P2, PT, R5, R6, PT ;  /* 0x000000060500720c */ /* 0x000fe40003f42270 */
[----:B------:R-:W-:Y:S01]  /*1bc0*/  ISETP.GE.U32.OR P1, PT, R14, UR8, !P1 ;  /* 0x000000080e007c0c */ /* 0x000fe2000cf26470 */
[----:B------:R-:W-:-:S06]  /*1bd0*/  IMAD R15, R9, UR14, R0 ;  /* 0x0000000e090f7c24 */ /* 0x000fcc000f8e0200 */
        /* <DEDUP_REMOVED lines=15> */
.L_x_39:
[----:B------:R-:W-:Y:S05]  /*1cd0*/  BSYNC.RECONVERGENT B0 ;  /* 0x0000000000007941 */ /* 0x000fea0003800200 */
.L_x_38:
[----:B------:R-:W-:Y:S01]  /*1ce0*/  BSSY.RECONVERGENT B0, `(.L_x_40) ;  /* 0x0000011000007945 */ /* 0x000fe20003800200 */
[----:B------:R-:W-:-:S03]  /*1cf0*/  ISETP.EQ.AND P3, PT, R5, R6, PT ;  /* 0x000000060500720c */ /* 0x000fc60003f62270 */
        /* <DEDUP_REMOVED lines=15> */
.L_x_41:
[----:B------:R-:W-:Y:S05]  /*1df0*/  BSYNC.RECONVERGENT B0 ;  /* 0x0000000000007941 */ /* 0x000fea0003800200 */
.L_x_40:
[C---:B------:R-:W-:Y:S01]  /*1e00*/  ISETP.EQ.AND P6, PT, R5.reuse, R8, PT ;  /* 0x000000080500720c */ /* 0x040fe20003fc2270 */
[----:B------:R-:W-:Y:S01]  /*1e10*/  BSSY.RECONVERGENT B0, `(.L_x_42) ;  /* 0x0000014000007945 */ /* 0x000fe20003800200 */
[----:B------:R-:W-:Y:S02]  /*1e20*/  ISETP.EQ.AND P2, PT, R5, R6, PT ;  /* 0x000000060500720c */ /* 0x000fe40003f42270 */
[----:B------:R-:W-:Y:S02]  /*1e30*/  ISETP.NE.OR P0, PT, R3, R14, P0 ;  /* 0x0000000e0300720c */ /* 0x000fe40000705670 */
[----:B------:R-:W-:Y:S02]  /*1e40*/  P2R R10, PR, RZ, 0x4 ;  /* 0x00000004ff0a7803 */ /* 0x000fe40000000000 */
[----:B------:R-:W-:-:S05]  /*1e50*/  ISETP.EQ.AND P2, PT, R5, R4, PT ;  /* 0x000000040500720c */ /* 0x000fca0003f42270 */
[----:B------:R-:W-:Y:S08]  /*1e60*/  @!P4 BRA P6, `(.L_x_43) ;  /* 0x000000000038c947 */ /* 0x000ff00003000000 */
        /* <DEDUP_REMOVED lines=14> */
.L_x_43:
[----:B------:R-:W-:Y:S05]  /*1f50*/  BSYNC.RECONVERGENT B0 ;  /* 0x0000000000007941 */ /* 0x000fea0003800200 */
.L_x_42:
[C---:B------:R-:W-:Y:S01]  /*1f60*/  ISETP.GE.U32.AND P1, PT, R11.reuse, UR5, PT ;  /* 0x000000050b007c0c */ /* 0x040fe2000bf26070 */
[----:B------:R-:W-:Y:S01]  /*1f70*/  BSSY.RECONVERGENT B0, `(.L_x_44) ;  /* 0x0000012000007945 */ /* 0x000fe20003800200 */
[----:B------:R-:W-:Y:S02]  /*1f80*/  IMAD R9, R11, UR14, R0 ;  /* 0x0000000e0b097c24 */ /* 0x000fe4000f8e0200 */
[----:B------:R-:W-:Y:S01]  /*1f90*/  ISETP.GE.U32.OR P1, PT, R14, UR8, !P1 ;  /* 0x000000080e007c0c */ /* 0x000fe2000cf26470 */
        /* <DEDUP_REMOVED lines=15> */
.L_x_45:
[----:B------:R-:W-:Y:S05]  /*2090*/  BSYNC.RECONVERGENT B0 ;  /* 0x0000000000007941 */ /* 0x000fea0003800200 */
.L_x_44:
        /* <DEDUP_REMOVED lines=17> */
.L_x_47:
[----:B------:R-:W-:Y:S05]  /*21b0*/  BSYNC.RECONVERGENT B0 ;  /* 0x0000000000007941 */ /* 0x000fea0003800200 */
.L_x_46:
[----:B------:R-:W-:Y:S01]  /*21c0*/  BSSY.RECONVERGENT B0, `(.L_x_48) ;  /* 0x0000014000007945 */ /* 0x000fe20003800200 */
[C---:B------:R-:W-:Y:S02]  /*21d0*/  ISETP.EQ.AND P3, PT, R5.reuse, R8, PT ;  /* 0x000000080500720c */ /* 0x040fe40003f62270 */
[----:B------:R-:W-:Y:S02]  /*21e0*/  ISETP.EQ.AND P4, PT, R5, R4, PT ;  /* 0x000000040500720c */ /* 0x000fe40003f82270 */
[----:B------:R-:W-:Y:S02]  /*21f0*/  ISETP.NE.OR P5, PT, R3, R14, P5 ;  /* 0x0000000e0300720c */ /* 0x000fe40002fa5670 */
[----:B------:R-:W-:Y:S01]  /*2200*/  ISETP.GE.U32.AND P6, PT, R13, UR5, PT ;  /* 0x000000050d007c0c */ /* 0x000fe2000bfc6070 */
        /* <DEDUP_REMOVED lines=15> */
.L_x_49:
[----:B------:R-:W-:Y:S05]  /*2300*/  BSYNC.RECONVERGENT B0 ;  /* 0x0000000000007941 */ /* 0x000fea0003800200 */
.L_x_48:
[----:B------:R-:W-:Y:S01]  /*2310*/  BSSY.RECONVERGENT B0, `(.L_x_50) ;  /* 0x0000012000007945 */ /* 0x000fe20003800200 */
[----:B------:R-:W-:Y:S01]  /*2320*/  ISETP.GE.U32.OR P6, PT, R14, UR8, !P6 ;  /* 0x000000080e007c0c */ /* 0x000fe2000f7c6470 */
[----:B------:R-:W-:Y:S02]  /*2330*/  IMAD R3, R13, UR14, R0 ;  /* 0x0000000e0d037c24 */ /* 0x000fe4000f8e0200 */
        /* <DEDUP_REMOVED lines=15> */
.L_x_51:
[----:B------:R-:W-:Y:S05]  /*2430*/  BSYNC.RECONVERGENT B0 ;  /* 0x0000000000007941 */ /* 0x000fea0003800200 */
.L_x_50:
        /* <DEDUP_REMOVED lines=17> */
.L_x_53:
[----:B------:R-:W-:Y:S05]  /*2550*/  BSYNC.RECONVERGENT B0 ;  /* 0x0000000000007941 */ /* 0x000fea0003800200 */
.L_x_52:
[----:B------:R-:W-:Y:S04]  /*2560*/  BSSY.RECONVERGENT B0, `(.L_x_54) ;  /* 0x0000010000007945 */ /* 0x000fe80003800200 */
        /* <DEDUP_REMOVED lines=11> */
[----:B0-----:R-:W-:-:S05]  /*2620*/  IADD3 R2, P0, PT, R3, UR16, RZ ;  /* 0x0000001003027c10 */ /* 0x001fca000ff1e0ff */
[----:B------:R-:W-:-:S06]  /*2630*/  IMAD.X R3, RZ, RZ, UR17, P0 ;  /* 0x00000011ff037e24 */ /* 0x000fcc00080e06ff */
[----:B------:R-:W2:Y:S02]  /*2640*/  LDG.E.U8 R3, desc[UR12][R2.64] ;  /* 0x0000000c02037981 */ /* 0x000ea4000c1e1100 */
[----:B--2---:R-:W-:-:S07]  /*2650*/  IMAD.IADD R12, R12, 0x1, R3 ;  /* 0x000000010c0c7824 */ /* 0x004fce00078e0203 */
.L_x_55:
[----:B------:R-:W-:Y:S05]  /*2660*/  BSYNC.RECONVERGENT B0 ;  /* 0x0000000000007941 */ /* 0x000fea0003800200 */
.L_x_54:
[----:B------:R-:W2:Y:S01]  /*2670*/  LDCU UR5, c[0x0][0x3a0] ;  /* 0x00007400ff0577ac */ /* 0x000ea20008000800 */
[----:B-1---5:R-:W-:Y:S01]  /*2680*/  LOP3.LUT R12, R12, 0xffff, RZ, 0xc0, !PT ;  /* 0x0000ffff0c0c7812 */ /* 0x022fe200078ec0ff */
[----:B------:R-:W1:Y:S03]  /*2690*/  LDCU UR8, c[0x0][0x39c] ;  /* 0x00007380ff0877ac */ /* 0x000e660008000800 */
[----:B------:R-:W-:-:S04]  /*26a0*/  PRMT R0, R12, 0x8880, RZ ;  /* 0x000088800c007816 */ /* 0x000fc800000000ff */
[----:B--2---:R-:W-:-:S04]  /*26b0*/  ISETP.GT.U32.AND P0, PT, R0, UR5, PT ;  /* 0x0000000500007c0c */ /* 0x004fc8000bf04070 */
[----:B-1----:R-:W-:-:S13]  /*26c0*/  ISETP.GE.U32.AND P0, PT, R0, UR8, !P0 ;  /* 0x0000000800007c0c */ /* 0x002fda000c706070 */
[----:B0-----:R-:W0:Y:S02]  /*26d0*/  @!P0 LDC.64 R2, c[0x0][0x388] ;  /* 0x0000e200ff028b82 */ /* 0x001e240000000a00 */
[----:B0-----:R-:W-:-:S05]  /*26e0*/  @!P0 IADD3 R2, P1, PT, R7, R2, RZ ;  /* 0x0000000207028210 */ /* 0x001fca0007f3e0ff */
[----:B------:R-:W-:-:S05]  /*26f0*/  @!P0 IMAD.X R3, RZ, RZ, R3, P1 ;  /* 0x000000ffff038224 */ /* 0x000fca00008e0603 */
[----:B------:R0:W-:Y:S01]  /*2700*/  @!P0 STG.E.U8 desc[UR12][R2.64], RZ ;  /* 0x000000ff02008986 */ /* 0x0001e2000c10110c */
[----:B------:R-:W-:Y:S05]  /*2710*/  @!P0 EXIT ;  /* 0x000000000000894d */ /* 0x000fea0003800000 */
[----:B------:R-:W0:Y:S01]  /*2720*/  LDCU.64 UR4, c[0x0][0x388] ;  /* 0x00007100ff0477ac */ /* 0x000e220008000a00 */
[----:B------:R-:W-:Y:S01]  /*2730*/  IMAD.MOV.U32 R0, RZ, RZ, 0x1 ;  /* 0x00000001ff007424 */ /* 0x000fe200078e00ff */
[----:B0-----:R-:W-:-:S05]  /*2740*/  IADD3 R2, P0, PT, R7, UR4, RZ ;  /* 0x0000000407027c10 */ /* 0x001fca000ff1e0ff */
[----:B------:R-:W-:-:S05]  /*2750*/  IMAD.X R3, RZ, RZ, UR5, P0 ;  /* 0x00000005ff037e24 */ /* 0x000fca00080e06ff */
[----:B------:R-:W-:Y:S01]  /*2760*/  STG.E.U8 desc[UR12][R2.64], R0 ;  /* 0x0000000002007986 */ /* 0x000fe2000c10110c */
[----:B------:R-:W-:Y:S05]  /*2770*/  EXIT ;  /* 0x000000000000794d */ /* 0x000fea0003800000 */
.L_x_56:
        /* <DEDUP_REMOVED lines=16> */
.L_x_59:


//--------------------- .nv.shared._Z18setAliveDeadKernelPKcPcjjjjj --------------------------
	.section	.nv.shared._Z18setAliveDeadKernelPKcPcjjjjj,"aw",@nobits
	.sectionflags	@""
	.align	16
	.zero		1024


//--------------------- .nv.shared.reserved.0     --------------------------
	.section	.nv.shared.reserved.0,"aw",@nobits
	.weak		__nv_reservedSMEM_offset_0_alias
	.size		__nv_reservedSMEM_offset_0_alias, 0, 64
	.other		__nv_reservedSMEM_offset_0_alias,@"STO_CUDA_RESERVED_SHARED STV_DEFAULT"
__nv_reservedSMEM_offset_0_alias:
	.zero		0
	.zero		64


//--------------------- .nv.shared._Z18sumNeighborsKernelPKcPcjjj --------------------------
	.section	.nv.shared._Z18sumNeighborsKernelPKcPcjjj,"aw",@nobits
	.sectionflags	@""
	.align	16
	.zero		1024


//--------------------- .nv.shared._Z13lifeItrKernelPKcPcjjjjj --------------------------
	.section	.nv.shared._Z13lifeItrKernelPKcPcjjjjj,"aw",@nobits
	.sectionflags	@""
	.align	16
	.zero		1024


//--------------------- .nv.constant0._Z18setAliveDeadKernelPKcPcjjjjj --------------------------
	.section	.nv.constant0._Z18setAliveDeadKernelPKcPcjjjjj,"a",@progbits
	.sectionflags	@""
	.align	4
.nv.constant0._Z18setAliveDeadKernelPKcPcjjjjj:
	.zero		932


//--------------------- .nv.constant0._Z18sumNeighborsKernelPKcPcjjj --------------------------
	.section	.nv.constant0._Z18sumNeighborsKernelPKcPcjjj,"a",@progbits
	.sectionflags	@""
	.align	4
.nv.constant0._Z18sumNeighborsKernelPKcPcjjj:
	.zero		924


//--------------------- .nv.constant0._Z13lifeItrKernelPKcPcjjjjj --------------------------
	.section	.nv.constant0._Z13lifeItrKernelPKcPcjjjjj,"a",@progbits
	.sectionflags	@""
	.align	4
.nv.constant0._Z13lifeItrKernelPKcPcjjjjj:
	.zero		932


//--------------------- SYMBOLS --------------------------

	.type		.nv.reservedSmem.offset0,@object
	.size		.nv.reservedSmem.offset0,0x4
	.type		.nv.reservedSmem.cap,@object
	.size		.nv.reservedSmem.cap,0x4
